//
// Generated by NVIDIA NVVM Compiler
//
// Compiler Build ID: CL-36424714
// Cuda compilation tools, release 13.0, V13.0.88
// Based on NVVM 20.0.0
//

.version 9.0
.target sm_100
.address_size 64

	// .globl	_Z27category_cross_entropy_lossPKfPKiiiPf
// _ZZ8blockSumRfE11shared_data has been demoted
// _ZZ12blockProcessRfS_E10shared_max has been demoted
// _ZZ12blockProcessRfS_E10shared_sum has been demoted

.visible .entry _Z27category_cross_entropy_lossPKfPKiiiPf(
	.param .u64 .ptr .align 1 _Z27category_cross_entropy_lossPKfPKiiiPf_param_0,
	.param .u64 .ptr .align 1 _Z27category_cross_entropy_lossPKfPKiiiPf_param_1,
	.param .u32 _Z27category_cross_entropy_lossPKfPKiiiPf_param_2,
	.param .u32 _Z27category_cross_entropy_lossPKfPKiiiPf_param_3,
	.param .u64 .ptr .align 1 _Z27category_cross_entropy_lossPKfPKiiiPf_param_4
)
{
	.reg .pred 	%p<30>;
	.reg .b32 	%r<75>;
	.reg .b32 	%f<134>;
	.reg .b64 	%rd<14>;
	// demoted variable
	.shared .align 4 .b8 _ZZ12blockProcessRfS_E10shared_max[128];
	// demoted variable
	.shared .align 4 .b8 _ZZ12blockProcessRfS_E10shared_sum[128];
	ld.param.u64 	%rd4, [_Z27category_cross_entropy_lossPKfPKiiiPf_param_0];
	ld.param.u64 	%rd2, [_Z27category_cross_entropy_lossPKfPKiiiPf_param_1];
	ld.param.u32 	%r8, [_Z27category_cross_entropy_lossPKfPKiiiPf_param_3];
	ld.param.u64 	%rd3, [_Z27category_cross_entropy_lossPKfPKiiiPf_param_4];
	cvta.to.global.u64 	%rd1, %rd4;
	mov.u32 	%r1, %ctaid.x;
	mov.u32 	%r2, %tid.x;
	setp.ge.s32 	%p1, %r2, %r8;
	mov.f32 	%f132, 0f00000000;
	mov.f32 	%f133, %f132;
	@%p1 bra 	$L__BB0_3;
	mul.lo.s32 	%r3, %r8, %r1;
	mov.f32 	%f130, 0f00000000;
	mov.u32 	%r4, %ntid.x;
	mov.u32 	%r74, %r2;
	mov.f32 	%f132, %f130;
$L__BB0_2:
	add.s32 	%r9, %r74, %r3;
	mul.wide.s32 	%rd5, %r9, 4;
	add.s64 	%rd6, %rd1, %rd5;
	ld.global.f32 	%f13, [%rd6];
	max.f32 	%f133, %f130, %f13;
	sub.f32 	%f14, %f130, %f133;
	fma.rn.f32 	%f15, %f14, 0f3BBB989D, 0f3F000000;
	cvt.sat.f32.f32 	%f16, %f15;
	mov.f32 	%f17, 0f4B400001;
	mov.f32 	%f18, 0f437C0000;
	fma.rm.f32 	%f19, %f16, %f18, %f17;
	add.f32 	%f20, %f19, 0fCB40007F;
	neg.f32 	%f21, %f20;
	fma.rn.f32 	%f22, %f14, 0f3FB8AA3B, %f21;
	fma.rn.f32 	%f23, %f14, 0f32A57060, %f22;
	mov.b32 	%r10, %f19;
	shl.b32 	%r11, %r10, 23;
	mov.b32 	%f24, %r11;
	ex2.approx.ftz.f32 	%f25, %f23;
	mul.f32 	%f26, %f25, %f24;
	mul.f32 	%f27, %f132, %f26;
	sub.f32 	%f28, %f13, %f133;
	fma.rn.f32 	%f29, %f28, 0f3BBB989D, 0f3F000000;
	cvt.sat.f32.f32 	%f30, %f29;
	fma.rm.f32 	%f31, %f30, %f18, %f17;
	add.f32 	%f32, %f31, 0fCB40007F;
	neg.f32 	%f33, %f32;
	fma.rn.f32 	%f34, %f28, 0f3FB8AA3B, %f33;
	fma.rn.f32 	%f35, %f28, 0f32A57060, %f34;
	mov.b32 	%r12, %f31;
	shl.b32 	%r13, %r12, 23;
	mov.b32 	%f36, %r13;
	ex2.approx.ftz.f32 	%f37, %f35;
	fma.rn.f32 	%f132, %f37, %f36, %f27;
	add.s32 	%r74, %r74, %r4;
	setp.lt.s32 	%p2, %r74, %r8;
	mov.f32 	%f130, %f133;
	@%p2 bra 	$L__BB0_2;
$L__BB0_3:
	and.b32  	%r7, %r2, 31;
	mov.b32 	%r14, %f133;
	shfl.sync.bfly.b32	%r15|%p3, %r14, 16, 31, -1;
	mov.b32 	%f38, %r15;
	max.f32 	%f39, %f133, %f38;
	mov.b32 	%r16, %f39;
	shfl.sync.bfly.b32	%r17|%p4, %r16, 8, 31, -1;
	mov.b32 	%f40, %r17;
	max.f32 	%f41, %f39, %f40;
	mov.b32 	%r18, %f41;
	shfl.sync.bfly.b32	%r19|%p5, %r18, 4, 31, -1;
	mov.b32 	%f42, %r19;
	max.f32 	%f43, %f41, %f42;
	mov.b32 	%r20, %f43;
	shfl.sync.bfly.b32	%r21|%p6, %r20, 2, 31, -1;
	mov.b32 	%f44, %r21;
	max.f32 	%f45, %f43, %f44;
	mov.b32 	%r22, %f45;
	shfl.sync.bfly.b32	%r23|%p7, %r22, 1, 31, -1;
	mov.b32 	%f46, %r23;
	max.f32 	%f7, %f45, %f46;
	sub.f32 	%f47, %f133, %f7;
	fma.rn.f32 	%f48, %f47, 0f3BBB989D, 0f3F000000;
	cvt.sat.f32.f32 	%f49, %f48;
	mov.f32 	%f50, 0f4B400001;
	mov.f32 	%f51, 0f437C0000;
	fma.rm.f32 	%f52, %f49, %f51, %f50;
	add.f32 	%f53, %f52, 0fCB40007F;
	neg.f32 	%f54, %f53;
	fma.rn.f32 	%f55, %f47, 0f3FB8AA3B, %f54;
	fma.rn.f32 	%f56, %f47, 0f32A57060, %f55;
	mov.b32 	%r24, %f52;
	shl.b32 	%r25, %r24, 23;
	mov.b32 	%f57, %r25;
	ex2.approx.ftz.f32 	%f58, %f56;
	mul.f32 	%f59, %f58, %f57;
	mul.f32 	%f60, %f132, %f59;
	mov.b32 	%r26, %f60;
	shfl.sync.bfly.b32	%r27|%p8, %r26, 16, 31, -1;
	mov.b32 	%f61, %r27;
	add.f32 	%f62, %f60, %f61;
	mov.b32 	%r28, %f62;
	shfl.sync.bfly.b32	%r29|%p9, %r28, 8, 31, -1;
	mov.b32 	%f63, %r29;
	add.f32 	%f64, %f62, %f63;
	mov.b32 	%r30, %f64;
	shfl.sync.bfly.b32	%r31|%p10, %r30, 4, 31, -1;
	mov.b32 	%f65, %r31;
	add.f32 	%f66, %f64, %f65;
	mov.b32 	%r32, %f66;
	shfl.sync.bfly.b32	%r33|%p11, %r32, 2, 31, -1;
	mov.b32 	%f67, %r33;
	add.f32 	%f68, %f66, %f67;
	mov.b32 	%r34, %f68;
	shfl.sync.bfly.b32	%r35|%p12, %r34, 1, 31, -1;
	mov.b32 	%f69, %r35;
	add.f32 	%f8, %f68, %f69;
	setp.ne.s32 	%p13, %r7, 0;
	@%p13 bra 	$L__BB0_5;
	shr.u32 	%r36, %r2, 3;
	mov.u32 	%r37, _ZZ12blockProcessRfS_E10shared_max;
	add.s32 	%r38, %r37, %r36;
	st.shared.f32 	[%r38], %f7;
	mov.u32 	%r39, _ZZ12blockProcessRfS_E10shared_sum;
	add.s32 	%r40, %r39, %r36;
	st.shared.f32 	[%r40], %f8;
$L__BB0_5:
	bar.sync 	0;
	setp.gt.u32 	%p14, %r2, 31;
	@%p14 bra 	$L__BB0_8;
	setp.ne.s32 	%p15, %r7, 0;
	shl.b32 	%r41, %r7, 2;
	mov.u32 	%r42, _ZZ12blockProcessRfS_E10shared_max;
	add.s32 	%r43, %r42, %r41;
	ld.shared.f32 	%f70, [%r43];
	mov.b32 	%r44, %f70;
	shfl.sync.bfly.b32	%r45|%p16, %r44, 16, 31, -1;
	mov.b32 	%f71, %r45;
	max.f32 	%f72, %f70, %f71;
	mov.b32 	%r46, %f72;
	shfl.sync.bfly.b32	%r47|%p17, %r46, 8, 31, -1;
	mov.b32 	%f73, %r47;
	max.f32 	%f74, %f72, %f73;
	mov.b32 	%r48, %f74;
	shfl.sync.bfly.b32	%r49|%p18, %r48, 4, 31, -1;
	mov.b32 	%f75, %r49;
	max.f32 	%f76, %f74, %f75;
	mov.b32 	%r50, %f76;
	shfl.sync.bfly.b32	%r51|%p19, %r50, 2, 31, -1;
	mov.b32 	%f77, %r51;
	max.f32 	%f78, %f76, %f77;
	mov.b32 	%r52, %f78;
	shfl.sync.bfly.b32	%r53|%p20, %r52, 1, 31, -1;
	mov.b32 	%f79, %r53;
	max.f32 	%f9, %f78, %f79;
	mov.u32 	%r54, _ZZ12blockProcessRfS_E10shared_sum;
	add.s32 	%r55, %r54, %r41;
	ld.shared.f32 	%f80, [%r55];
	sub.f32 	%f81, %f70, %f9;
	fma.rn.f32 	%f82, %f81, 0f3BBB989D, 0f3F000000;
	cvt.sat.f32.f32 	%f83, %f82;
	mov.f32 	%f84, 0f4B400001;
	mov.f32 	%f85, 0f437C0000;
	fma.rm.f32 	%f86, %f83, %f85, %f84;
	add.f32 	%f87, %f86, 0fCB40007F;
	neg.f32 	%f88, %f87;
	fma.rn.f32 	%f89, %f81, 0f3FB8AA3B, %f88;
	fma.rn.f32 	%f90, %f81, 0f32A57060, %f89;
	mov.b32 	%r56, %f86;
	shl.b32 	%r57, %r56, 23;
	mov.b32 	%f91, %r57;
	ex2.approx.ftz.f32 	%f92, %f90;
	mul.f32 	%f93, %f92, %f91;
	mul.f32 	%f94, %f80, %f93;
	mov.b32 	%r58, %f94;
	shfl.sync.bfly.b32	%r59|%p21, %r58, 16, 31, -1;
	mov.b32 	%f95, %r59;
	add.f32 	%f96, %f94, %f95;
	mov.b32 	%r60, %f96;
	shfl.sync.bfly.b32	%r61|%p22, %r60, 8, 31, -1;
	mov.b32 	%f97, %r61;
	add.f32 	%f98, %f96, %f97;
	mov.b32 	%r62, %f98;
	shfl.sync.bfly.b32	%r63|%p23, %r62, 4, 31, -1;
	mov.b32 	%f99, %r63;
	add.f32 	%f100, %f98, %f99;
	mov.b32 	%r64, %f100;
	shfl.sync.bfly.b32	%r65|%p24, %r64, 2, 31, -1;
	mov.b32 	%f101, %r65;
	add.f32 	%f102, %f100, %f101;
	mov.b32 	%r66, %f102;
	shfl.sync.bfly.b32	%r67|%p25, %r66, 1, 31, -1;
	mov.b32 	%f103, %r67;
	add.f32 	%f10, %f102, %f103;
	@%p15 bra 	$L__BB0_8;
	st.shared.f32 	[_ZZ12blockProcessRfS_E10shared_max], %f9;
	st.shared.f32 	[_ZZ12blockProcessRfS_E10shared_sum], %f10;
$L__BB0_8:
	bar.sync 	0;
	setp.ne.s32 	%p26, %r2, 0;
	@%p26 bra 	$L__BB0_10;
	ld.shared.f32 	%f104, [_ZZ12blockProcessRfS_E10shared_sum];
	ld.shared.f32 	%f105, [_ZZ12blockProcessRfS_E10shared_max];
	setp.lt.f32 	%p27, %f104, 0f00800000;
	mul.f32 	%f106, %f104, 0f4B000000;
	selp.f32 	%f107, %f106, %f104, %p27;
	selp.f32 	%f108, 0fC1B80000, 0f00000000, %p27;
	mov.b32 	%r68, %f107;
	add.s32 	%r69, %r68, -1059760811;
	and.b32  	%r70, %r69, -8388608;
	sub.s32 	%r71, %r68, %r70;
	mov.b32 	%f109, %r71;
	cvt.rn.f32.s32 	%f110, %r70;
	fma.rn.f32 	%f111, %f110, 0f34000000, %f108;
	add.f32 	%f112, %f109, 0fBF800000;
	fma.rn.f32 	%f113, %f112, 0fBE055027, 0f3E1039F6;
	fma.rn.f32 	%f114, %f113, %f112, 0fBDF8CDCC;
	fma.rn.f32 	%f115, %f114, %f112, 0f3E0F2955;
	fma.rn.f32 	%f116, %f115, %f112, 0fBE2AD8B9;
	fma.rn.f32 	%f117, %f116, %f112, 0f3E4CED0B;
	fma.rn.f32 	%f118, %f117, %f112, 0fBE7FFF22;
	fma.rn.f32 	%f119, %f118, %f112, 0f3EAAAA78;
	fma.rn.f32 	%f120, %f119, %f112, 0fBF000000;
	mul.f32 	%f121, %f112, %f120;
	fma.rn.f32 	%f122, %f121, %f112, %f112;
	fma.rn.f32 	%f123, %f111, 0f3F317218, %f122;
	setp.gt.u32 	%p28, %r68, 2139095039;
	fma.rn.f32 	%f124, %f107, 0f7F800000, 0f7F800000;
	selp.f32 	%f125, %f124, %f123, %p28;
	setp.eq.f32 	%p29, %f107, 0f00000000;
	selp.f32 	%f126, 0fFF800000, %f125, %p29;
	cvta.to.global.u64 	%rd7, %rd2;
	mul.wide.u32 	%rd8, %r1, 4;
	add.s64 	%rd9, %rd7, %rd8;
	ld.global.u32 	%r72, [%rd9];
	mad.lo.s32 	%r73, %r8, %r1, %r72;
	mul.wide.s32 	%rd10, %r73, 4;
	add.s64 	%rd11, %rd1, %rd10;
	ld.global.f32 	%f127, [%rd11];
	sub.f32 	%f128, %f127, %f105;
	sub.f32 	%f129, %f126, %f128;
	cvta.to.global.u64 	%rd12, %rd3;
	add.s64 	%rd13, %rd12, %rd8;
	st.global.f32 	[%rd13], %f129;
$L__BB0_10:
	ret;

}
	// .globl	_Z18compute_mean_valuePKfiPf
.visible .entry _Z18compute_mean_valuePKfiPf(
	.param .u64 .ptr .align 1 _Z18compute_mean_valuePKfiPf_param_0,
	.param .u32 _Z18compute_mean_valuePKfiPf_param_1,
	.param .u64 .ptr .align 1 _Z18compute_mean_valuePKfiPf_param_2
)
{
	.reg .pred 	%p<17>;
	.reg .b32 	%r<34>;
	.reg .b32 	%f<33>;
	.reg .b64 	%rd<7>;
	// demoted variable
	.shared .align 4 .b8 _ZZ8blockSumRfE11shared_data[128];
	ld.param.u64 	%rd2, [_Z18compute_mean_valuePKfiPf_param_0];
	ld.param.u32 	%r6, [_Z18compute_mean_valuePKfiPf_param_1];
	ld.param.u64 	%rd3, [_Z18compute_mean_valuePKfiPf_param_2];
	mov.u32 	%r1, %tid.x;
	setp.ge.s32 	%p1, %r1, %r6;
	mov.f32 	%f32, 0f00000000;
	@%p1 bra 	$L__BB1_3;
	mov.u32 	%r2, %ntid.x;
	cvta.to.global.u64 	%rd1, %rd2;
	mov.f32 	%f32, 0f00000000;
	mov.u32 	%r33, %r1;
$L__BB1_2:
	mul.wide.s32 	%rd4, %r33, 4;
	add.s64 	%rd5, %rd1, %rd4;
	ld.global.f32 	%f8, [%rd5];
	add.f32 	%f32, %f32, %f8;
	add.s32 	%r33, %r33, %r2;
	setp.lt.s32 	%p2, %r33, %r6;
	@%p2 bra 	$L__BB1_2;
$L__BB1_3:
	and.b32  	%r5, %r1, 31;
	mov.b32 	%r7, %f32;
	shfl.sync.bfly.b32	%r8|%p3, %r7, 16, 31, -1;
	mov.b32 	%f9, %r8;
	add.f32 	%f10, %f32, %f9;
	mov.b32 	%r9, %f10;
	shfl.sync.bfly.b32	%r10|%p4, %r9, 8, 31, -1;
	mov.b32 	%f11, %r10;
	add.f32 	%f12, %f10, %f11;
	mov.b32 	%r11, %f12;
	shfl.sync.bfly.b32	%r12|%p5, %r11, 4, 31, -1;
	mov.b32 	%f13, %r12;
	add.f32 	%f14, %f12, %f13;
	mov.b32 	%r13, %f14;
	shfl.sync.bfly.b32	%r14|%p6, %r13, 2, 31, -1;
	mov.b32 	%f15, %r14;
	add.f32 	%f16, %f14, %f15;
	mov.b32 	%r15, %f16;
	shfl.sync.bfly.b32	%r16|%p7, %r15, 1, 31, -1;
	mov.b32 	%f17, %r16;
	add.f32 	%f4, %f16, %f17;
	setp.ne.s32 	%p8, %r5, 0;
	@%p8 bra 	$L__BB1_5;
	shr.u32 	%r17, %r1, 3;
	mov.u32 	%r18, _ZZ8blockSumRfE11shared_data;
	add.s32 	%r19, %r18, %r17;
	st.shared.f32 	[%r19], %f4;
$L__BB1_5:
	bar.sync 	0;
	setp.gt.u32 	%p9, %r1, 31;
	@%p9 bra 	$L__BB1_8;
	setp.ne.s32 	%p10, %r5, 0;
	shl.b32 	%r20, %r5, 2;
	mov.u32 	%r21, _ZZ8blockSumRfE11shared_data;
	add.s32 	%r22, %r21, %r20;
	ld.shared.f32 	%f18, [%r22];
	mov.b32 	%r23, %f18;
	shfl.sync.bfly.b32	%r24|%p11, %r23, 16, 31, -1;
	mov.b32 	%f19, %r24;
	add.f32 	%f20, %f18, %f19;
	mov.b32 	%r25, %f20;
	shfl.sync.bfly.b32	%r26|%p12, %r25, 8, 31, -1;
	mov.b32 	%f21, %r26;
	add.f32 	%f22, %f20, %f21;
	mov.b32 	%r27, %f22;
	shfl.sync.bfly.b32	%r28|%p13, %r27, 4, 31, -1;
	mov.b32 	%f23, %r28;
	add.f32 	%f24, %f22, %f23;
	mov.b32 	%r29, %f24;
	shfl.sync.bfly.b32	%r30|%p14, %r29, 2, 31, -1;
	mov.b32 	%f25, %r30;
	add.f32 	%f26, %f24, %f25;
	mov.b32 	%r31, %f26;
	shfl.sync.bfly.b32	%r32|%p15, %r31, 1, 31, -1;
	mov.b32 	%f27, %r32;
	add.f32 	%f5, %f26, %f27;
	@%p10 bra 	$L__BB1_8;
	st.shared.f32 	[_ZZ8blockSumRfE11shared_data], %f5;
$L__BB1_8:
	bar.sync 	0;
	setp.ne.s32 	%p16, %r1, 0;
	@%p16 bra 	$L__BB1_10;
	ld.shared.f32 	%f28, [_ZZ8blockSumRfE11shared_data];
	cvt.rn.f32.s32 	%f29, %r6;
	div.rn.f32 	%f30, %f28, %f29;
	cvta.to.global.u64 	%rd6, %rd3;
	st.global.f32 	[%rd6], %f30;
$L__BB1_10:
	ret;

}


// ===== COMPILED SASS (sm_100) =====

	.target	sm_100

	.elftype	@"ET_EXEC"


//--------------------- .note.nv.tkinfo           --------------------------
	.section	.note.nv.tkinfo,"",@"SHT_NOTE"
	.sectionflags	@"SHF_NOTE_NV_TKINFO"
	.tkinfo
        /*0018*/ 	.word	0x00000002
        /*0030*/ 	.string	""
        /*0030*/ 	.string	"ptxas"
        /*0030*/ 	.string	"Cuda compilation tools, release 13.0, V13.0.88"
        /*0030*/ 	.string	"Build cuda_13.0.r13.0/compiler.36424714_0"
        /*0030*/ 	.string	"-arch sm_100 -m 64 "



//--------------------- .note.nv.cuinfo           --------------------------
	.section	.note.nv.cuinfo,"",@"SHT_NOTE"
	.sectionflags	@"SHF_NOTE_NV_CUINFO"
        /*0018*/ 	.short	0x0002
        /*001a*/ 	.short	0x0064
        /*001c*/ 	.short	0x0082
	.zero		2


//--------------------- .nv.info                  --------------------------
	.section	.nv.info,"",@"SHT_CUDA_INFO"
	.align	4


	//----- nvinfo : EIATTR_REGCOUNT
	.align		4
        /*0000*/ 	.byte	0x04, 0x2f
        /*0002*/ 	.short	(.L_1 - .L_0)
	.align		4
.L_0:
        /*0004*/ 	.word	index@(_Z27category_cross_entropy_lossPKfPKiiiPf)
        /*0008*/ 	.word	0x00000017


	//----- nvinfo : EIATTR_FRAME_SIZE
	.align		4
.L_1:
        /*000c*/ 	.byte	0x04, 0x11
        /*000e*/ 	.short	(.L_3 - .L_2)
	.align		4
.L_2:
        /*0010*/ 	.word	index@(_Z27category_cross_entropy_lossPKfPKiiiPf)
        /*0014*/ 	.word	0x00000000


	//----- nvinfo : EIATTR_REGCOUNT
	.align		4
.L_3:
        /*0018*/ 	.byte	0x04, 0x2f
        /*001a*/ 	.short	(.L_5 - .L_4)
	.align		4
.L_4:
        /*001c*/ 	.word	index@(_Z18compute_mean_valuePKfiPf)
        /*0020*/ 	.word	0x0000000e


	//----- nvinfo : EIATTR_FRAME_SIZE
	.align		4
.L_5:
        /*0024*/ 	.byte	0x04, 0x11
        /*0026*/ 	.short	(.L_7 - .L_6)
	.align		4
.L_6:
        /*0028*/ 	.word	index@($__internal_0_$__cuda_sm3x_div_rn_noftz_f32_slowpath)
        /*002c*/ 	.word	0x00000000


	//----- nvinfo : EIATTR_FRAME_SIZE
	.align		4
.L_7:
        /*0030*/ 	.byte	0x04, 0x11
        /*0032*/ 	.short	(.L_9 - .L_8)
	.align		4
.L_8:
        /*0034*/ 	.word	index@(_Z18compute_mean_valuePKfiPf)
        /*0038*/ 	.word	0x00000000


	//----- nvinfo : EIATTR_MIN_STACK_SIZE
	.align		4
.L_9:
        /*003c*/ 	.byte	0x04, 0x12
        /*003e*/ 	.short	(.L_11 - .L_10)
	.align		4
.L_10:
        /*0040*/ 	.word	index@(_Z18compute_mean_valuePKfiPf)
        /*0044*/ 	.word	0x00000000


	//----- nvinfo : EIATTR_MIN_STACK_SIZE
	.align		4
.L_11:
        /*0048*/ 	.byte	0x04, 0x12
        /*004a*/ 	.short	(.L_13 - .L_12)
	.align		4
.L_12:
        /*004c*/ 	.word	index@(_Z27category_cross_entropy_lossPKfPKiiiPf)
        /*0050*/ 	.word	0x00000000
.L_13:


//--------------------- .nv.compat                --------------------------
	.section	.nv.compat,"",@"SHT_CUDA_COMPAT_INFO"
	.align	4
        /*0000*/ 	.byte	0x02, 0x09, 0x00, 0x00, 0x02, 0x02, 0x01, 0x00, 0x02, 0x05, 0x05, 0x00, 0x03, 0x07, 0x01, 0x01
        /*0010*/ 	.byte	0x02, 0x03, 0x00, 0x00, 0x02, 0x06, 0x01, 0x00, 0x04, 0x0b, 0x08, 0x00, 0x01, 0x00, 0x00, 0x00
        /*0020*/ 	.byte	0x00, 0x00, 0x00, 0x00


//--------------------- .nv.info._Z18compute_mean_valuePKfiPf --------------------------
	.section	.nv.info._Z18compute_mean_valuePKfiPf,"",@"SHT_CUDA_INFO"
	.sectionflags	@""
	.align	4


	//----- nvinfo : EIATTR_CUDA_API_VERSION
	.align		4
        /*0000*/ 	.byte	0x04, 0x37
        /*0002*/ 	.short	(.L_15 - .L_14)
.L_14:
        /*0004*/ 	.word	0x00000082


	//----- nvinfo : EIATTR_KPARAM_INFO
	.align		4
.L_15:
        /*0008*/ 	.byte	0x04, 0x17
        /*000a*/ 	.short	(.L_17 - .L_16)
.L_16:
        /*000c*/ 	.word	0x00000000
        /*0010*/ 	.short	0x0002
        /*0012*/ 	.short	0x0010
        /*0014*/ 	.byte	0x00, 0xf5, 0x21, 0x00


	//----- nvinfo : EIATTR_KPARAM_INFO
	.align		4
.L_17:
        /*0018*/ 	.byte	0x04, 0x17
        /*001a*/ 	.short	(.L_19 - .L_18)
.L_18:
        /*001c*/ 	.word	0x00000000
        /*0020*/ 	.short	0x0001
        /*0022*/ 	.short	0x0008
        /*0024*/ 	.byte	0x00, 0xf0, 0x11, 0x00


	//----- nvinfo : EIATTR_KPARAM_INFO
	.align		4
.L_19:
        /*0028*/ 	.byte	0x04, 0x17
        /*002a*/ 	.short	(.L_21 - .L_20)
.L_20:
        /*002c*/ 	.word	0x00000000
        /*0030*/ 	.short	0x0000
        /*0032*/ 	.short	0x0000
        /*0034*/ 	.byte	0x00, 0xf5, 0x21, 0x00


	//----- nvinfo : EIATTR_SPARSE_MMA_MASK
	.align		4
.L_21:
        /*0038*/ 	.byte	0x03, 0x50
        /*003a*/ 	.short	0x0000


	//----- nvinfo : EIATTR_MAXREG_COUNT
	.align		4
        /*003c*/ 	.byte	0x03, 0x1b
        /*003e*/ 	.short	0x00ff


	//----- nvinfo : EIATTR_NUM_BARRIERS
	.align		4
        /*0040*/ 	.byte	0x02, 0x4c
        /*0042*/ 	.byte	0x01
	.zero		1


	//----- nvinfo : EIATTR_MERCURY_ISA_VERSION
	.align		4
        /*0044*/ 	.byte	0x03, 0x5f
        /*0046*/ 	.short	0x0101


	//----- nvinfo : EIATTR_COOP_GROUP_MASK_REGIDS
	.align		4
        /*0048*/ 	.byte	0x04, 0x29
        /*004a*/ 	.short	(.L_23 - .L_22)


	//   ....[0]....
.L_22:
        /*004c*/ 	.word	0xffffffff


	//   ....[1]....
        /*0050*/ 	.word	0xffffffff


	//   ....[2]....
        /*0054*/ 	.word	0xffffffff


	//   ....[3]....
        /*0058*/ 	.word	0xffffffff


	//   ....[4]....
        /*005c*/ 	.word	0xffffffff


	//   ....[5]....
        /*0060*/ 	.word	0xffffffff


	//   ....[6]....
        /*0064*/ 	.word	0xffffffff


	//   ....[7]....
        /*0068*/ 	.word	0xffffffff


	//   ....[8]....
        /*006c*/ 	.word	0xffffffff


	//   ....[9]....
        /*0070*/ 	.word	0xffffffff


	//   ....[10]....
        /*0074*/ 	.word	0x05000008


	//   ....[11]....
        /*0078*/ 	.word	0x05000008


	//   ....[12]....
        /*007c*/ 	.word	0x05000008


	//   ....[13]....
        /*0080*/ 	.word	0x05000008


	//   ....[14]....
        /*0084*/ 	.word	0x05000008


	//----- nvinfo : EIATTR_COOP_GROUP_INSTR_OFFSETS
	.align		4
.L_23:
        /*0088*/ 	.byte	0x04, 0x28
        /*008a*/ 	.short	(.L_25 - .L_24)


	//   ....[0]....
.L_24:
        /*008c*/ 	.word	0x00000130


	//   ....[1]....
        /*0090*/ 	.word	0x00000150


	//   ....[2]....
        /*0094*/ 	.word	0x00000180


	//   ....[3]....
        /*0098*/ 	.word	0x000001c0


	//   ....[4]....
        /*009c*/ 	.word	0x00000200


	//   ....[5]....
        /*00a0*/ 	.word	0x000002e0


	//   ....[6]....
        /*00a4*/ 	.word	0x00000300


	//   ....[7]....
        /*00a8*/ 	.word	0x00000320


	//   ....[8]....
        /*00ac*/ 	.word	0x00000340


	//   ....[9]....
        /*00b0*/ 	.word	0x00000360


	//   ....[10]....
        /*00b4*/ 	.word	0x00000530


	//   ....[11]....
        /*00b8*/ 	.word	0x000005a0


	//   ....[12]....
        /*00bc*/ 	.word	0x00000610


	//   ....[13]....
        /*00c0*/ 	.word	0x00000680


	//   ....[14]....
        /*00c4*/ 	.word	0x000006f0


	//----- nvinfo : EIATTR_VRC_CTA_INIT_COUNT
	.align		4
.L_25:
        /*00c8*/ 	.byte	0x02, 0x4a
	.zero		1
	.zero		1


	//----- nvinfo : EIATTR_EXIT_INSTR_OFFSETS
	.align		4
        /*00cc*/ 	.byte	0x04, 0x1c
        /*00ce*/ 	.short	(.L_27 - .L_26)


	//   ....[0]....
.L_26:
        /*00d0*/ 	.word	0x000003c0


	//   ....[1]....
        /*00d4*/ 	.word	0x000004e0


	//----- nvinfo : EIATTR_CRS_STACK_SIZE
	.align		4
.L_27:
        /*00d8*/ 	.byte	0x04, 0x1e
        /*00da*/ 	.short	(.L_29 - .L_28)
.L_28:
        /*00dc*/ 	.word	0x00000000


	//----- nvinfo : EIATTR_CBANK_PARAM_SIZE
	.align		4
.L_29:
        /*00e0*/ 	.byte	0x03, 0x19
        /*00e2*/ 	.short	0x0018


	//----- nvinfo : EIATTR_PARAM_CBANK
	.align		4
        /*00e4*/ 	.byte	0x04, 0x0a
        /*00e6*/ 	.short	(.L_31 - .L_30)
	.align		4
.L_30:
        /*00e8*/ 	.word	index@(.nv.constant0._Z18compute_mean_valuePKfiPf)
        /*00ec*/ 	.short	0x0380
        /*00ee*/ 	.short	0x0018


	//----- nvinfo : EIATTR_SW_WAR
	.align		4
.L_31:
        /*00f0*/ 	.byte	0x04, 0x36
        /*00f2*/ 	.short	(.L_33 - .L_32)
.L_32:
        /*00f4*/ 	.word	0x00000008
.L_33:


//--------------------- .nv.info._Z27category_cross_entropy_lossPKfPKiiiPf --------------------------
	.section	.nv.info._Z27category_cross_entropy_lossPKfPKiiiPf,"",@"SHT_CUDA_INFO"
	.sectionflags	@""
	.align	4


	//----- nvinfo : EIATTR_CUDA_API_VERSION
	.align		4
        /*0000*/ 	.byte	0x04, 0x37
        /*0002*/ 	.short	(.L_35 - .L_34)
.L_34:
        /*0004*/ 	.word	0x00000082


	//----- nvinfo : EIATTR_KPARAM_INFO
	.align		4
.L_35:
        /*0008*/ 	.byte	0x04, 0x17
        /*000a*/ 	.short	(.L_37 - .L_36)
.L_36:
        /*000c*/ 	.word	0x00000000
        /*0010*/ 	.short	0x0004
        /*0012*/ 	.short	0x0018
        /*0014*/ 	.byte	0x00, 0xf5, 0x21, 0x00


	//----- nvinfo : EIATTR_KPARAM_INFO
	.align		4
.L_37:
        /*0018*/ 	.byte	0x04, 0x17
        /*001a*/ 	.short	(.L_39 - .L_38)
.L_38:
        /*001c*/ 	.word	0x00000000
        /*0020*/ 	.short	0x0003
        /*0022*/ 	.short	0x0014
        /*0024*/ 	.byte	0x00, 0xf0, 0x11, 0x00


	//----- nvinfo : EIATTR_KPARAM_INFO
	.align		4
.L_39:
        /*0028*/ 	.byte	0x04, 0x17
        /*002a*/ 	.short	(.L_41 - .L_40)
.L_40:
        /*002c*/ 	.word	0x00000000
        /*0030*/ 	.short	0x0002
        /*0032*/ 	.short	0x0010
        /*0034*/ 	.byte	0x00, 0xf0, 0x11, 0x00


	//----- nvinfo : EIATTR_KPARAM_INFO
	.align		4
.L_41:
        /*0038*/ 	.byte	0x04, 0x17
        /*003a*/ 	.short	(.L_43 - .L_42)
.L_42:
        /*003c*/ 	.word	0x00000000
        /*0040*/ 	.short	0x0001
        /*0042*/ 	.short	0x0008
        /*0044*/ 	.byte	0x00, 0xf5, 0x21, 0x00


	//----- nvinfo : EIATTR_KPARAM_INFO
	.align		4
.L_43:
        /*0048*/ 	.byte	0x04, 0x17
        /*004a*/ 	.short	(.L_45 - .L_44)
.L_44:
        /*004c*/ 	.word	0x00000000
        /*0050*/ 	.short	0x0000
        /*0052*/ 	.short	0x0000
        /*0054*/ 	.byte	0x00, 0xf5, 0x21, 0x00


	//----- nvinfo : EIATTR_SPARSE_MMA_MASK
	.align		4
.L_45:
        /*0058*/ 	.byte	0x03, 0x50
        /*005a*/ 	.short	0x0000


	//----- nvinfo : EIATTR_MAXREG_COUNT
	.align		4
        /*005c*/ 	.byte	0x03, 0x1b
        /*005e*/ 	.short	0x00ff


	//----- nvinfo : EIATTR_NUM_BARRIERS
	.align		4
        /*0060*/ 	.byte	0x02, 0x4c
        /*0062*/ 	.byte	0x01
	.zero		1


	//----- nvinfo : EIATTR_MERCURY_ISA_VERSION
	.align		4
        /*0064*/ 	.byte	0x03, 0x5f
        /*0066*/ 	.short	0x0101


	//----- nvinfo : EIATTR_COOP_GROUP_MASK_REGIDS
	.align		4
        /*0068*/ 	.byte	0x04, 0x29
        /*006a*/ 	.short	(.L_47 - .L_46)


	//   ....[0]....
.L_46:
        /*006c*/ 	.word	0xffffffff


	//   ....[1]....
        /*0070*/ 	.word	0xffffffff


	//   ....[2]....
        /*0074*/ 	.word	0xffffffff


	//   ....[3]....
        /*0078*/ 	.word	0xffffffff


	//   ....[4]....
        /*007c*/ 	.word	0xffffffff


	//   ....[5]....
        /*0080*/ 	.word	0xffffffff


	//   ....[6]....
        /*0084*/ 	.word	0xffffffff


	//   ....[7]....
        /*0088*/ 	.word	0xffffffff


	//   ....[8]....
        /*008c*/ 	.word	0xffffffff


	//   ....[9]....
        /*0090*/ 	.word	0xffffffff


	//   ....[10]....
        /*0094*/ 	.word	0xffffffff


	//   ....[11]....
        /*0098*/ 	.word	0xffffffff


	//   ....[12]....
        /*009c*/ 	.word	0xffffffff


	//   ....[13]....
        /*00a0*/ 	.word	0xffffffff


	//   ....[14]....
        /*00a4*/ 	.word	0xffffffff


	//   ....[15]....
        /*00a8*/ 	.word	0xffffffff


	//   ....[16]....
        /*00ac*/ 	.word	0xffffffff


	//   ....[17]....
        /*00b0*/ 	.word	0xffffffff


	//   ....[18]....
        /*00b4*/ 	.word	0xffffffff


	//   ....[19]....
        /*00b8*/ 	.word	0xffffffff


	//   ....[20]....
        /*00bc*/ 	.word	0x05000011


	//   ....[21]....
        /*00c0*/ 	.word	0x05000011


	//   ....[22]....
        /*00c4*/ 	.word	0x05000011


	//   ....[23]....
        /*00c8*/ 	.word	0x05000011


	//   ....[24]....
        /*00cc*/ 	.word	0x05000011


	//   ....[25]....
        /*00d0*/ 	.word	0x05000011


	//   ....[26]....
        /*00d4*/ 	.word	0x05000011


	//   ....[27]....
        /*00d8*/ 	.word	0x05000011


	//   ....[28]....
        /*00dc*/ 	.word	0x05000011


	//   ....[29]....
        /*00e0*/ 	.word	0x05000011


	//----- nvinfo : EIATTR_COOP_GROUP_INSTR_OFFSETS
	.align		4
.L_47:
        /*00e4*/ 	.byte	0x04, 0x28
        /*00e6*/ 	.short	(.L_49 - .L_48)


	//   ....[0]....
.L_48:
        /*00e8*/ 	.word	0x000002f0


	//   ....[1]....
        /*00ec*/ 	.word	0x00000320


	//   ....[2]....
        /*00f0*/ 	.word	0x00000340


	//   ....[3]....
        /*00f4*/ 	.word	0x00000370


	//   ....[4]....
        /*00f8*/ 	.word	0x000003a0


	//   ....[5]....
        /*00fc*/ 	.word	0x00000460


	//   ....[6]....
        /*0100*/ 	.word	0x00000480


	//   ....[7]....
        /*0104*/ 	.word	0x000004a0


	//   ....[8]....
        /*0108*/ 	.word	0x000004c0


	//   ....[9]....
        /*010c*/ 	.word	0x000004f0


	//   ....[10]....
        /*0110*/ 	.word	0x00000670


	//   ....[11]....
        /*0114*/ 	.word	0x000006d0


	//   ....[12]....
        /*0118*/ 	.word	0x000006f0


	//   ....[13]....
        /*011c*/ 	.word	0x00000710


	//   ....[14]....
        /*0120*/ 	.word	0x00000730


	//   ....[15]....
        /*0124*/ 	.word	0x000007f0


	//   ....[16]....
        /*0128*/ 	.word	0x00000810


	//   ....[17]....
        /*012c*/ 	.word	0x00000830


	//   ....[18]....
        /*0130*/ 	.word	0x00000850


	//   ....[19]....
        /*0134*/ 	.word	0x00000870


	//   ....[20]....
        /*0138*/ 	.word	0x00000c10


	//   ....[21]....
        /*013c*/ 	.word	0x00000cb0


	//   ....[22]....
        /*0140*/ 	.word	0x00000d20


	//   ....[23]....
        /*0144*/ 	.word	0x00000d90


	//   ....[24]....
        /*0148*/ 	.word	0x00000e00


	//   ....[25]....
        /*014c*/ 	.word	0x00000f00


	//   ....[26]....
        /*0150*/ 	.word	0x00000f70


	//   ....[27]....
        /*0154*/ 	.word	0x00000fe0


	//   ....[28]....
        /*0158*/ 	.word	0x00001050


	//   ....[29]....
        /*015c*/ 	.word	0x000010c0


	//----- nvinfo : EIATTR_VRC_CTA_INIT_COUNT
	.align		4
.L_49:
        /*0160*/ 	.byte	0x02, 0x4a
	.zero		1
	.zero		1


	//----- nvinfo : EIATTR_EXIT_INSTR_OFFSETS
	.align		4
        /*0164*/ 	.byte	0x04, 0x1c
        /*0166*/ 	.short	(.L_51 - .L_50)


	//   ....[0]....
.L_50:
        /*0168*/ 	.word	0x000008e0


	//   ....[1]....
        /*016c*/ 	.word	0x00000ba0


	//----- nvinfo : EIATTR_CRS_STACK_SIZE
	.align		4
.L_51:
        /*0170*/ 	.byte	0x04, 0x1e
        /*0172*/ 	.short	(.L_53 - .L_52)
.L_52:
        /*0174*/ 	.word	0x00000000


	//----- nvinfo : EIATTR_CBANK_PARAM_SIZE
	.align		4
.L_53:
        /*0178*/ 	.byte	0x03, 0x19
        /*017a*/ 	.short	0x0020


	//----- nvinfo : EIATTR_PARAM_CBANK
	.align		4
        /*017c*/ 	.byte	0x04, 0x0a
        /*017e*/ 	.short	(.L_55 - .L_54)
	.align		4
.L_54:
        /*0180*/ 	.word	index@(.nv.constant0._Z27category_cross_entropy_lossPKfPKiiiPf)
        /*0184*/ 	.short	0x0380
        /*0186*/ 	.short	0x0020


	//----- nvinfo : EIATTR_SW_WAR
	.align		4
.L_55:
        /*0188*/ 	.byte	0x04, 0x36
        /*018a*/ 	.short	(.L_57 - .L_56)
.L_56:
        /*018c*/ 	.word	0x00000008
.L_57:


//--------------------- .nv.callgraph             --------------------------
	.section	.nv.callgraph,"",@"SHT_CUDA_CALLGRAPH"
	.align	4
	.sectionentsize	8
	.align		4
        /*0000*/ 	.word	0x00000000
	.align		4
        /*0004*/ 	.word	0xffffffff
	.align		4
        /*0008*/ 	.word	0x00000000
	.align		4
        /*000c*/ 	.word	0xfffffffe
	.align		4
        /*0010*/ 	.word	0x00000000
	.align		4
        /*0014*/ 	.word	0xfffffffd
	.align		4
        /*0018*/ 	.word	0x00000000
	.align		4
        /*001c*/ 	.word	0xfffffffc


//--------------------- .text._Z18compute_mean_valuePKfiPf --------------------------
	.section	.text._Z18compute_mean_valuePKfiPf,"ax",@progbits
	.align	128
        .global         _Z18compute_mean_valuePKfiPf
        .type           _Z18compute_mean_valuePKfiPf,@function
        .size           _Z18compute_mean_valuePKfiPf,(.L_x_40 - _Z18compute_mean_valuePKfiPf)
        .other          _Z18compute_mean_valuePKfiPf,@"STO_CUDA_ENTRY STV_DEFAULT"
_Z18compute_mean_valuePKfiPf:
.text._Z18compute_mean_valuePKfiPf:
[----:B------:R-:W-:Y:S01]  /*0000*/  LDC R1, c[0x0][0x37c] ;  /* 0x0000df00ff017b82 */ /* 0x000fe20000000800 */
[----:B------:R-:W0:Y:S01]  /*0010*/  S2R R0, SR_TID.X ;  /* 0x0000000000007919 */ /* 0x000e220000002100 */
[----:B------:R-:W0:Y:S01]  /*0020*/  LDCU UR8, c[0x0][0x388] ;  /* 0x00007100ff0877ac */ /* 0x000e220008000800 */
[----:B------:R-:W-:Y:S01]  /*0030*/  BSSY.RECONVERGENT B0, `(.L_x_0) ;  /* 0x000000f000007945 */ /* 0x000fe20003800200 */
[----:B------:R-:W-:Y:S01]  /*0040*/  IMAD.MOV.U32 R6, RZ, RZ, RZ ;  /* 0x000000ffff067224 */ /* 0x000fe200078e00ff */
[----:B------:R-:W1:Y:S01]  /*0050*/  LDCU.64 UR6, c[0x0][0x358] ;  /* 0x00006b00ff0677ac */ /* 0x000e620008000a00 */
[----:B0-----:R-:W-:-:S13]  /*0060*/  ISETP.GE.AND P0, PT, R0, UR8, PT ;  /* 0x0000000800007c0c */ /* 0x001fda000bf06270 */
[----:B-1----:R-:W-:Y:S05]  /*0070*/  @P0 BRA `(.L_x_1) ;  /* 0x0000000000280947 */ /* 0x002fea0003800000 */
[----:B------:R-:W0:Y:S01]  /*0080*/  LDC R8, c[0x0][0x360] ;  /* 0x0000d800ff087b82 */ /* 0x000e220000000800 */
[----:B------:R-:W-:Y:S02]  /*0090*/  IMAD.MOV.U32 R6, RZ, RZ, RZ ;  /* 0x000000ffff067224 */ /* 0x000fe400078e00ff */
[----:B------:R-:W-:-:S05]  /*00a0*/  IMAD.MOV.U32 R7, RZ, RZ, R0 ;  /* 0x000000ffff077224 */ /* 0x000fca00078e0000 */
[----:B------:R-:W1:Y:S02]  /*00b0*/  LDC.64 R4, c[0x0][0x380] ;  /* 0x0000e000ff047b82 */ /* 0x000e640000000a00 */
.L_x_2:
[----:B-1----:R-:W-:-:S06]  /*00c0*/  IMAD.WIDE R2, R7, 0x4, R4 ;  /* 0x0000000407027825 */ /* 0x002fcc00078e0204 */
[----:B------:R-:W2:Y:S01]  /*00d0*/  LDG.E R3, desc[UR6][R2.64] ;  /* 0x0000000602037981 */ /* 0x000ea2000c1e1900 */
[----:B0-----:R-:W-:-:S05]  /*00e0*/  IMAD.IADD R7, R8, 0x1, R7 ;  /* 0x0000000108077824 */ /* 0x001fca00078e0207 */
[----:B------:R-:W-:Y:S01]  /*00f0*/  ISETP.GE.AND P0, PT, R7, UR8, PT ;  /* 0x0000000807007c0c */ /* 0x000fe2000bf06270 */
[----:B--2---:R-:W-:-:S12]  /*0100*/  FADD R6, R3, R6 ;  /* 0x0000000603067221 */ /* 0x004fd80000000000 */
[----:B------:R-:W-:Y:S05]  /*0110*/  @!P0 BRA `(.L_x_2) ;  /* 0xfffffffc00e88947 */ /* 0x000fea000383ffff */
.L_x_1:
[----:B------:R-:W-:Y:S05]  /*0120*/  BSYNC.RECONVERGENT B0 ;  /* 0x0000000000007941 */ /* 0x000fea0003800200 */
.L_x_0:
[----:B------:R-:W0:Y:S02]  /*0130*/  SHFL.BFLY PT, R3, R6, 0x10, 0x1f ;  /* 0x0e001f0006037f89 */ /* 0x000e2400000e0000 */
[----:B0-----:R-:W-:-:S05]  /*0140*/  FADD R3, R3, R6 ;  /* 0x0000000603037221 */ /* 0x001fca0000000000 */
[----:B------:R-:W0:Y:S02]  /*0150*/  SHFL.BFLY PT, R2, R3, 0x8, 0x1f ;  /* 0x0d001f0003027f89 */ /* 0x000e2400000e0000 */
[----:B0-----:R-:W-:Y:S01]  /*0160*/  FADD R4, R3, R2 ;  /* 0x0000000203047221 */ /* 0x001fe20000000000 */
[----:B------:R-:W-:-:S04]  /*0170*/  LOP3.LUT P0, R2, R0, 0x1f, RZ, 0xc0, !PT ;  /* 0x0000001f00027812 */ /* 0x000fc8000780c0ff */
[----:B------:R-:W0:Y:S09]  /*0180*/  SHFL.BFLY PT, R5, R4, 0x4, 0x1f ;  /* 0x0c801f0004057f89 */ /* 0x000e3200000e0000 */
[----:B------:R-:W1:Y:S01]  /*0190*/  @!P0 S2R R9, SR_CgaCtaId ;  /* 0x0000000000098919 */ /* 0x000e620000008800 */
[----:B------:R-:W-:Y:S01]  /*01a0*/  @!P0 MOV R6, 0x400 ;  /* 0x0000040000068802 */ /* 0x000fe20000000f00 */
[----:B0-----:R-:W-:-:S05]  /*01b0*/  FADD R5, R4, R5 ;  /* 0x0000000504057221 */ /* 0x001fca0000000000 */
[----:B------:R-:W0:Y:S01]  /*01c0*/  SHFL.BFLY PT, R8, R5, 0x2, 0x1f ;  /* 0x0c401f0005087f89 */ /* 0x000e2200000e0000 */
[----:B-1----:R-:W-:-:S04]  /*01d0*/  @!P0 LEA R9, R9, R6, 0x18 ;  /* 0x0000000609098211 */ /* 0x002fc800078ec0ff */
[----:B------:R-:W-:Y:S01]  /*01e0*/  @!P0 LEA.HI R9, R0, R9, RZ, 0x1d ;  /* 0x0000000900098211 */ /* 0x000fe200078fe8ff */
[----:B0-----:R-:W-:-:S05]  /*01f0*/  FADD R8, R5, R8 ;  /* 0x0000000805087221 */ /* 0x001fca0000000000 */
[----:B------:R-:W0:Y:S02]  /*0200*/  SHFL.BFLY PT, R7, R8, 0x1, 0x1f ;  /* 0x0c201f0008077f89 */ /* 0x000e2400000e0000 */
[----:B0-----:R-:W-:-:S05]  /*0210*/  FADD R6, R8, R7 ;  /* 0x0000000708067221 */ /* 0x001fca0000000000 */
[----:B------:R0:W-:Y:S01]  /*0220*/  @!P0 STS [R9], R6 ;  /* 0x0000000609008388 */ /* 0x0001e20000000800 */
[----:B------:R-:W-:Y:S01]  /*0230*/  BAR.SYNC.DEFER_BLOCKING 0x0 ;  /* 0x0000000000007b1d */ /* 0x000fe20000010000 */
[----:B------:R-:W-:-:S13]  /*0240*/  ISETP.GT.U32.AND P0, PT, R0, 0x1f, PT ;  /* 0x0000001f0000780c */ /* 0x000fda0003f04070 */
[----:B0-----:R-:W-:Y:S05]  /*0250*/  @P0 BRA `(.L_x_3) ;  /* 0x00000000004c0947 */ /* 0x001fea0003800000 */
[----:B------:R-:W0:Y:S01]  /*0260*/  S2R R4, SR_CgaCtaId ;  /* 0x0000000000047919 */ /* 0x000e220000008800 */
[----:B------:R-:W-:Y:S01]  /*0270*/  MOV R3, 0x400 ;  /* 0x0000040000037802 */ /* 0x000fe20000000f00 */
[----:B------:R-:W-:Y:S01]  /*0280*/  UMOV UR4, 0xffffffff ;  /* 0xffffffff00047882 */ /* 0x000fe20000000000 */
[----:B------:R-:W-:Y:S02]  /*0290*/  ISETP.NE.AND P0, PT, R2, RZ, PT ;  /* 0x000000ff0200720c */ /* 0x000fe40003f05270 */
[----:B0-----:R-:W-:-:S04]  /*02a0*/  LEA R9, R4, R3, 0x18 ;  /* 0x0000000304097211 */ /* 0x001fc800078ec0ff */
[----:B------:R-:W-:-:S06]  /*02b0*/  LEA R3, R2, R9, 0x2 ;  /* 0x0000000902037211 */ /* 0x000fcc00078e10ff */
[----:B------:R-:W0:Y:S01]  /*02c0*/  LDS R3, [R3] ;  /* 0x0000000003037984 */ /* 0x000e220000000800 */
[----:B------:R-:W-:Y:S05]  /*02d0*/  BRA.DIV UR4, `(.L_x_4) ;  /* 0x0000000204847947 */ /* 0x000fea000b800000 */
[----:B0-----:R-:W0:Y:S02]  /*02e0*/  SHFL.BFLY PT, R2, R3, 0x10, 0x1f ;  /* 0x0e001f0003027f89 */ /* 0x001e2400000e0000 */
[----:B0-----:R-:W-:-:S05]  /*02f0*/  FADD R2, R3, R2 ;  /* 0x0000000203027221 */ /* 0x001fca0000000000 */
[----:B------:R-:W0:Y:S02]  /*0300*/  SHFL.BFLY PT, R5, R2, 0x8, 0x1f ;  /* 0x0d001f0002057f89 */ /* 0x000e2400000e0000 */
[----:B0-----:R-:W-:-:S05]  /*0310*/  FADD R5, R2, R5 ;  /* 0x0000000502057221 */ /* 0x001fca0000000000 */
[----:B------:R-:W0:Y:S02]  /*0320*/  SHFL.BFLY PT, R4, R5, 0x4, 0x1f ;  /* 0x0c801f0005047f89 */ /* 0x000e2400000e0000 */
[----:B0-----:R-:W-:-:S05]  /*0330*/  FADD R4, R5, R4 ;  /* 0x0000000405047221 */ /* 0x001fca0000000000 */
[----:B------:R-:W0:Y:S02]  /*0340*/  SHFL.BFLY PT, R7, R4, 0x2, 0x1f ;  /* 0x0c401f0004077f89 */ /* 0x000e2400000e0000 */
[----:B0-----:R-:W-:-:S05]  /*0350*/  FADD R7, R4, R7 ;  /* 0x0000000704077221 */ /* 0x001fca0000000000 */
[----:B------:R0:W1:Y:S02]  /*0360*/  SHFL.BFLY PT, R6, R7, 0x1, 0x1f ;  /* 0x0c201f0007067f89 */ /* 0x00006400000e0000 */
.L_x_11:
[----:B-1----:R-:W-:-:S05]  /*0370*/  FADD R6, R7, R6 ;  /* 0x0000000607067221 */ /* 0x002fca0000000000 */
[----:B------:R1:W-:Y:S02]  /*0380*/  @!P0 STS [R9], R6 ;  /* 0x0000000609008388 */ /* 0x0003e40000000800 */
.L_x_3:
[----:B------:R-:W-:Y:S05]  /*0390*/  WARPSYNC.ALL ;  /* 0x0000000000007948 */ /* 0x000fea0003800000 */
[----:B------:R-:W-:Y:S01]  /*03a0*/  BAR.SYNC.DEFER_BLOCKING 0x0 ;  /* 0x0000000000007b1d */ /* 0x000fe20000010000 */
[----:B------:R-:W-:-:S13]  /*03b0*/  ISETP.NE.AND P0, PT, R0, RZ, PT ;  /* 0x000000ff0000720c */ /* 0x000fda0003f05270 */
[----:B------:R-:W-:Y:S05]  /*03c0*/  @P0 EXIT ;  /* 0x000000000000094d */ /* 0x000fea0003800000 */
[----:B------:R-:W2:Y:S01]  /*03d0*/  S2UR UR5, SR_CgaCtaId ;  /* 0x00000000000579c3 */ /* 0x000ea20000008800 */
[----:B------:R-:W-:Y:S01]  /*03e0*/  UMOV UR4, 0x400 ;  /* 0x0000040000047882 */ /* 0x000fe20000000000 */
[----:B------:R-:W-:-:S04]  /*03f0*/  I2FP.F32.S32 R3, UR8 ;  /* 0x0000000800037c45 */ /* 0x000fc80008201400 */
[----:B------:R-:W3:Y:S02]  /*0400*/  MUFU.RCP R2, R3 ;  /* 0x0000000300027308 */ /* 0x000ee40000001000 */
[----:B---3--:R-:W-:Y:S01]  /*0410*/  FFMA R5, -R3, R2, 1 ;  /* 0x3f80000003057423 */ /* 0x008fe20000000102 */
[----:B--2---:R-:W-:-:S03]  /*0420*/  ULEA UR4, UR5, UR4, 0x18 ;  /* 0x0000000405047291 */ /* 0x004fc6000f8ec0ff */
[----:B------:R-:W-:-:S06]  /*0430*/  FFMA R5, R2, R5, R2 ;  /* 0x0000000502057223 */ /* 0x000fcc0000000002 */
[----:B------:R-:W2:Y:S02]  /*0440*/  LDS R0, [UR4] ;  /* 0x00000004ff007984 */ /* 0x000ea40008000800 */
[----:B--2---:R-:W2:Y:S01]  /*0450*/  FCHK P0, R0, R3 ;  /* 0x0000000300007302 */ /* 0x004ea20000000000 */
[----:B------:R-:W-:-:S04]  /*0460*/  FFMA R2, R0, R5, RZ ;  /* 0x0000000500027223 */ /* 0x000fc800000000ff */
[----:B------:R-:W-:-:S04]  /*0470*/  FFMA R4, -R3, R2, R0 ;  /* 0x0000000203047223 */ /* 0x000fc80000000100 */
[----:B------:R-:W-:Y:S01]  /*0480*/  FFMA R5, R5, R4, R2 ;  /* 0x0000000405057223 */ /* 0x000fe20000000002 */
[----:B--2---:R-:W-:Y:S06]  /*0490*/  @!P0 BRA `(.L_x_5) ;  /* 0x0000000000088947 */ /* 0x004fec0003800000 */
[----:B------:R-:W-:-:S07]  /*04a0*/  MOV R2, 0x4c0 ;  /* 0x000004c000027802 */ /* 0x000fce0000000f00 */
[----:B01----:R-:W-:Y:S05]  /*04b0*/  CALL.REL.NOINC `($__internal_0_$__cuda_sm3x_div_rn_noftz_f32_slowpath) ;  /* 0x0000000000987944 */ /* 0x003fea0003c00000 */
.L_x_5:
[----:B------:R-:W2:Y:S02]  /*04c0*/  LDC.64 R2, c[0x0][0x390] ;  /* 0x0000e400ff027b82 */ /* 0x000ea40000000a00 */
[----:B--2---:R-:W-:Y:S01]  /*04d0*/  STG.E desc[UR6][R2.64], R5 ;  /* 0x0000000502007986 */ /* 0x004fe2000c101906 */
[----:B------:R-:W-:Y:S05]  /*04e0*/  EXIT ;  /* 0x000000000000794d */ /* 0x000fea0003800000 */
.L_x_4:
[----:B------:R-:W-:Y:S02]  /*04f0*/  IMAD.MOV.U32 R10, RZ, RZ, 0x10 ;  /* 0x00000010ff0a7424 */ /* 0x000fe400078e00ff */
[----:B------:R-:W-:Y:S02]  /*0500*/  IMAD.MOV.U32 R11, RZ, RZ, 0x1f ;  /* 0x0000001fff0b7424 */ /* 0x000fe400078e00ff */
[----:B------:R-:W-:-:S07]  /*0510*/  IMAD.MOV.U32 R8, RZ, RZ, -0x1 ;  /* 0xffffffffff087424 */ /* 0x000fce00078e00ff */
[----:B0-----:R-:W-:Y:S05]  /*0520*/  WARPSYNC.COLLECTIVE R8, `(.L_x_6) ;  /* 0x0000000008087348 */ /* 0x001fea0003c00000 */
[----:B0-----:R0:W1:Y:S02]  /*0530*/  SHFL.BFLY P1, R6, R3, R10, R11 ;  /* 0x0c00000a03067389 */ /* 0x001064000002000b */
[----:B01----:R-:W-:Y:S05]  /*0540*/  ENDCOLLECTIVE ;  /* 0x000000000000791b */ /* 0x003fea0003800000 */
.L_x_6:
[----:B------:R-:W-:Y:S02]  /*0550*/  IMAD.MOV.U32 R10, RZ, RZ, 0x8 ;  /* 0x00000008ff0a7424 */ /* 0x000fe400078e00ff */
[----:B------:R-:W-:-:S04]  /*0560*/  IMAD.MOV.U32 R2, RZ, RZ, R6 ;  /* 0x000000ffff027224 */ /* 0x000fc800078e0006 */
[----:B------:R-:W-:-:S05]  /*0570*/  FADD R2, R3, R2 ;  /* 0x0000000203027221 */ /* 0x000fca0000000000 */
[----:B------:R-:W-:-:S07]  /*0580*/  MOV R3, R2 ;  /* 0x0000000200037202 */ /* 0x000fce0000000f00 */
[----:B------:R-:W-:Y:S05]  /*0590*/  WARPSYNC.COLLECTIVE R8, `(.L_x_7) ;  /* 0x0000000008087348 */ /* 0x000fea0003c00000 */
[----:B------:R0:W1:Y:S02]  /*05a0*/  SHFL.BFLY P1, R6, R3, R10, R11 ;  /* 0x0c00000a03067389 */ /* 0x000064000002000b */
[----:B01----:R-:W-:Y:S05]  /*05b0*/  ENDCOLLECTIVE ;  /* 0x000000000000791b */ /* 0x003fea0003800000 */
.L_x_7:
[----:B------:R-:W-:Y:S02]  /*05c0*/  IMAD.MOV.U32 R10, RZ, RZ, 0x4 ;  /* 0x00000004ff0a7424 */ /* 0x000fe400078e00ff */
[----:B------:R-:W-:-:S04]  /*05d0*/  IMAD.MOV.U32 R5, RZ, RZ, R6 ;  /* 0x000000ffff057224 */ /* 0x000fc800078e0006 */
[----:B------:R-:W-:-:S04]  /*05e0*/  FADD R5, R2, R5 ;  /* 0x0000000502057221 */ /* 0x000fc80000000000 */
[----:B------:R-:W-:-:S07]  /*05f0*/  IMAD.MOV.U32 R3, RZ, RZ, R5 ;  /* 0x000000ffff037224 */ /* 0x000fce00078e0005 */
[----:B------:R-:W-:Y:S05]  /*0600*/  WARPSYNC.COLLECTIVE R8, `(.L_x_8) ;  /* 0x0000000008087348 */ /* 0x000fea0003c00000 */
[----:B------:R0:W1:Y:S02]  /*0610*/  SHFL.BFLY P1, R6, R3, R10, R11 ;  /* 0x0c00000a03067389 */ /* 0x000064000002000b */
[----:B01----:R-:W-:Y:S05]  /*0620*/  ENDCOLLECTIVE ;  /* 0x000000000000791b */ /* 0x003fea0003800000 */
.L_x_8:
[----:B------:R-:W-:Y:S01]  /*0630*/  IMAD.MOV.U32 R10, RZ, RZ, 0x2 ;  /* 0x00000002ff0a7424 */ /* 0x000fe200078e00ff */
[----:B------:R-:W-:-:S05]  /*0640*/  MOV R4, R6 ;  /* 0x0000000600047202 */ /* 0x000fca0000000f00 */
[----:B------:R-:W-:-:S04]  /*0650*/  FADD R4, R5, R4 ;  /* 0x0000000405047221 */ /* 0x000fc80000000000 */
[----:B------:R-:W-:-:S07]  /*0660*/  IMAD.MOV.U32 R3, RZ, RZ, R4 ;  /* 0x000000ffff037224 */ /* 0x000fce00078e0004 */
[----:B------:R-:W-:Y:S05]  /*0670*/  WARPSYNC.COLLECTIVE R8, `(.L_x_9) ;  /* 0x0000000008087348 */ /* 0x000fea0003c00000 */
[----:B------:R0:W1:Y:S02]  /*0680*/  SHFL.BFLY P1, R6, R3, R10, R11 ;  /* 0x0c00000a03067389 */ /* 0x000064000002000b */
[----:B01----:R-:W-:Y:S05]  /*0690*/  ENDCOLLECTIVE ;  /* 0x000000000000791b */ /* 0x003fea0003800000 */
.L_x_9:
[----:B------:R-:W-:Y:S02]  /*06a0*/  HFMA2 R10, -RZ, RZ, 0, 5.9604644775390625e-08 ;  /* 0x00000001ff0a7431 */ /* 0x000fe400000001ff */
[----:B------:R-:W-:-:S04]  /*06b0*/  IMAD.MOV.U32 R7, RZ, RZ, R6 ;  /* 0x000000ffff077224 */ /* 0x000fc800078e0006 */
[----:B------:R-:W-:-:S04]  /*06c0*/  FADD R7, R4, R7 ;  /* 0x0000000704077221 */ /* 0x000fc80000000000 */
[----:B------:R-:W-:-:S07]  /*06d0*/  IMAD.MOV.U32 R3, RZ, RZ, R7 ;  /* 0x000000ffff037224 */ /* 0x000fce00078e0007 */
[----:B------:R-:W-:Y:S05]  /*06e0*/  WARPSYNC.COLLECTIVE R8, `(.L_x_10) ;  /* 0x0000000008087348 */ /* 0x000fea0003c00000 */
[----:B------:R0:W1:Y:S02]  /*06f0*/  SHFL.BFLY P1, R6, R3, R10, R11 ;  /* 0x0c00000a03067389 */ /* 0x000064000002000b */
[----:B01----:R-:W-:Y:S05]  /*0700*/  ENDCOLLECTIVE ;  /* 0x000000000000791b */ /* 0x003fea0003800000 */
.L_x_10:
[----:B------:R-:W-:Y:S05]  /*0710*/  BRA `(.L_x_11) ;  /* 0xfffffffc00147947 */ /* 0x000fea000383ffff */
        .weak           $__internal_0_$__cuda_sm3x_div_rn_noftz_f32_slowpath
        .type           $__internal_0_$__cuda_sm3x_div_rn_noftz_f32_slowpath,@function
        .size           $__internal_0_$__cuda_sm3x_div_rn_noftz_f32_slowpath,(.L_x_40 - $__internal_0_$__cuda_sm3x_div_rn_noftz_f32_slowpath)
$__internal_0_$__cuda_sm3x_div_rn_noftz_f32_slowpath:
[--C-:B------:R-:W-:Y:S01]  /*0720*/  SHF.R.U32.HI R5, RZ, 0x17, R3.reuse ;  /* 0x00000017ff057819 */ /* 0x100fe20000011603 */
[--C-:B------:R-:W-:Y:S01]  /*0730*/  IMAD.MOV.U32 R6, RZ, RZ, R0.reuse ;  /* 0x000000ffff067224 */ /* 0x100fe200078e0000 */
[----:B------:R-:W-:Y:S01]  /*0740*/  SHF.R.U32.HI R4, RZ, 0x17, R0 ;  /* 0x00000017ff047819 */ /* 0x000fe20000011600 */
[----:B------:R-:W-:Y:S01]  /*0750*/  IMAD.MOV.U32 R7, RZ, RZ, R3 ;  /* 0x000000ffff077224 */ /* 0x000fe200078e0003 */
[----:B------:R-:W-:Y:S02]  /*0760*/  LOP3.LUT R5, R5, 0xff, RZ, 0xc0, !PT ;  /* 0x000000ff05057812 */ /* 0x000fe400078ec0ff */
[----:B------:R-:W-:-:S03]  /*0770*/  LOP3.LUT R4, R4, 0xff, RZ, 0xc0, !PT ;  /* 0x000000ff04047812 */ /* 0x000fc600078ec0ff */
[----:B------:R-:W-:Y:S02]  /*0780*/  VIADD R10, R5, 0xffffffff ;  /* 0xffffffff050a7836 */ /* 0x000fe40000000000 */
[----:B------:R-:W-:-:S03]  /*0790*/  VIADD R9, R4, 0xffffffff ;  /* 0xffffffff04097836 */ /* 0x000fc60000000000 */
[----:B------:R-:W-:-:S04]  /*07a0*/  ISETP.GT.U32.AND P0, PT, R10, 0xfd, PT ;  /* 0x000000fd0a00780c */ /* 0x000fc80003f04070 */
[----:B------:R-:W-:-:S13]  /*07b0*/  ISETP.GT.U32.OR P0, PT, R9, 0xfd, P0 ;  /* 0x000000fd0900780c */ /* 0x000fda0000704470 */
[----:B------:R-:W-:Y:S01]  /*07c0*/  @!P0 MOV R8, RZ ;  /* 0x000000ff00088202 */ /* 0x000fe20000000f00 */
[----:B------:R-:W-:Y:S06]  /*07d0*/  @!P0 BRA `(.L_x_12) ;  /* 0x00000000005c8947 */ /* 0x000fec0003800000 */
[----:B------:R-:W-:Y:S02]  /*07e0*/  FSETP.GTU.FTZ.AND P0, PT, |R0|, +INF , PT ;  /* 0x7f8000000000780b */ /* 0x000fe40003f1c200 */
[----:B------:R-:W-:-:S04]  /*07f0*/  FSETP.GTU.FTZ.AND P1, PT, |R3|, +INF , PT ;  /* 0x7f8000000300780b */ /* 0x000fc80003f3c200 */
[----:B------:R-:W-:-:S13]  /*0800*/  PLOP3.LUT P0, PT, P0, P1, PT, 0xf8, 0x8f ;  /* 0x00000000008f781c */ /* 0x000fda0000703f70 */
[----:B------:R-:W-:Y:S05]  /*0810*/  @P0 BRA `(.L_x_13) ;  /* 0x0000000400440947 */ /* 0x000fea0003800000 */
[----:B------:R-:W-:-:S13]  /*0820*/  LOP3.LUT P0, RZ, R7, 0x7fffffff, R6, 0xc8, !PT ;  /* 0x7fffffff07ff7812 */ /* 0x000fda000780c806 */
[----:B------:R-:W-:Y:S05]  /*0830*/  @!P0 BRA `(.L_x_14) ;  /* 0x0000000400348947 */ /* 0x000fea0003800000 */
[C---:B------:R-:W-:Y:S02]  /*0840*/  FSETP.NEU.FTZ.AND P2, PT, |R0|.reuse, +INF , PT ;  /* 0x7f8000000000780b */ /* 0x040fe40003f5d200 */
[----:B------:R-:W-:Y:S02]  /*0850*/  FSETP.NEU.FTZ.AND P1, PT, |R3|, +INF , PT ;  /* 0x7f8000000300780b */ /* 0x000fe40003f3d200 */
[----:B------:R-:W-:-:S11]  /*0860*/  FSETP.NEU.FTZ.AND P0, PT, |R0|, +INF , PT ;  /* 0x7f8000000000780b */ /* 0x000fd60003f1d200 */
[----:B------:R-:W-:Y:S05]  /*0870*/  @!P1 BRA !P2, `(.L_x_14) ;  /* 0x0000000400249947 */ /* 0x000fea0005000000 */
[----:B------:R-:W-:-:S04]  /*0880*/  LOP3.LUT P2, RZ, R6, 0x7fffffff, RZ, 0xc0, !PT ;  /* 0x7fffffff06ff7812 */ /* 0x000fc8000784c0ff */
[----:B------:R-:W-:-:S13]  /*0890*/  PLOP3.LUT P1, PT, P1, P2, PT, 0x2f, 0xf2 ;  /* 0x0000000000f2781c */ /* 0x000fda0000f24577 */
[----:B------:R-:W-:Y:S05]  /*08a0*/  @P1 BRA `(.L_x_15) ;  /* 0x0000000400101947 */ /* 0x000fea0003800000 */
[----:B------:R-:W-:-:S04]  /*08b0*/  LOP3.LUT P1, RZ, R7, 0x7fffffff, RZ, 0xc0, !PT ;  /* 0x7fffffff07ff7812 */ /* 0x000fc8000782c0ff */
[----:B------:R-:W-:-:S13]  /*08c0*/  PLOP3.LUT P0, PT, P0, P1, PT, 0x2f, 0xf2 ;  /* 0x0000000000f2781c */ /* 0x000fda0000702577 */
[----:B------:R-:W-:Y:S05]  /*08d0*/  @P0 BRA `(.L_x_16) ;  /* 0x0000000000f80947 */ /* 0x000fea0003800000 */
[----:B------:R-:W-:Y:S02]  /*08e0*/  ISETP.GE.AND P0, PT, R9, RZ, PT ;  /* 0x000000ff0900720c */ /* 0x000fe40003f06270 */
[----:B------:R-:W-:-:S11]  /*08f0*/  ISETP.GE.AND P1, PT, R10, RZ, PT ;  /* 0x000000ff0a00720c */ /* 0x000fd60003f26270 */
[----:B------:R-:W-:Y:S02]  /*0900*/  @P0 IMAD.MOV.U32 R8, RZ, RZ, RZ ;  /* 0x000000ffff080224 */ /* 0x000fe400078e00ff */
[----:B------:R-:W-:Y:S01]  /*0910*/  @!P0 FFMA R6, R0, 1.84467440737095516160e+19, RZ ;  /* 0x5f80000000068823 */ /* 0x000fe200000000ff */
[----:B------:R-:W-:Y:S02]  /*0920*/  @!P0 IMAD.MOV.U32 R8, RZ, RZ, -0x40 ;  /* 0xffffffc0ff088424 */ /* 0x000fe400078e00ff */
[----:B------:R-:W-:Y:S02]  /*0930*/  @!P1 FFMA R7, R3, 1.84467440737095516160e+19, RZ ;  /* 0x5f80000003079823 */ /* 0x000fe400000000ff */
[----:B------:R-:W-:-:S07]  /*0940*/  @!P1 VIADD R8, R8, 0x40 ;  /* 0x0000004008089836 */ /* 0x000fce0000000000 */
.L_x_12:
[----:B------:R-:W-:Y:S01]  /*0950*/  LEA R0, R5, 0xc0800000, 0x17 ;  /* 0xc080000005007811 */ /* 0x000fe200078eb8ff */
[----:B------:R-:W-:-:S03]  /*0960*/  VIADD R4, R4, 0xffffff81 ;  /* 0xffffff8104047836 */ /* 0x000fc60000000000 */
[----:B------:R-:W-:Y:S01]  /*0970*/  IADD3 R7, PT, PT, -R0, R7, RZ ;  /* 0x0000000700077210 */ /* 0x000fe20007ffe1ff */
[C---:B------:R-:W-:Y:S01]  /*0980*/  IMAD R0, R4.reuse, -0x800000, R6 ;  /* 0xff80000004007824 */ /* 0x040fe200078e0206 */
[----:B------:R-:W-:Y:S02]  /*0990*/  IADD3 R5, PT, PT, R4, 0x7f, -R5 ;  /* 0x0000007f04057810 */ /* 0x000fe40007ffe805 */
[----:B------:R-:W0:Y:S01]  /*09a0*/  MUFU.RCP R3, R7 ;  /* 0x0000000700037308 */ /* 0x000e220000001000 */
[----:B------:R-:W-:Y:S02]  /*09b0*/  FADD.FTZ R9, -R7, -RZ ;  /* 0x800000ff07097221 */ /* 0x000fe40000010100 */
[----:B------:R-:W-:Y:S02]  /*09c0*/  IMAD.IADD R5, R5, 0x1, R8 ;  /* 0x0000000105057824 */ /* 0x000fe400078e0208 */
[----:B0-----:R-:W-:-:S04]  /*09d0*/  FFMA R10, R3, R9, 1 ;  /* 0x3f800000030a7423 */ /* 0x001fc80000000009 */
[----:B------:R-:W-:-:S04]  /*09e0*/  FFMA R10, R3, R10, R3 ;  /* 0x0000000a030a7223 */ /* 0x000fc80000000003 */
[----:B------:R-:W-:-:S04]  /*09f0*/  FFMA R3, R0, R10, RZ ;  /* 0x0000000a00037223 */ /* 0x000fc800000000ff */
[----:B------:R-:W-:-:S04]  /*0a00*/  FFMA R6, R9, R3, R0 ;  /* 0x0000000309067223 */ /* 0x000fc80000000000 */
[----:B------:R-:W-:-:S04]  /*0a10*/  FFMA R11, R10, R6, R3 ;  /* 0x000000060a0b7223 */ /* 0x000fc80000000003 */
[----:B------:R-:W-:-:S04]  /*0a20*/  FFMA R6, R9, R11, R0 ;  /* 0x0000000b09067223 */ /* 0x000fc80000000000 */
[----:B------:R-:W-:-:S05]  /*0a30*/  FFMA R3, R10, R6, R11 ;  /* 0x000000060a037223 */ /* 0x000fca000000000b */
[----:B------:R-:W-:-:S04]  /*0a40*/  SHF.R.U32.HI R0, RZ, 0x17, R3 ;  /* 0x00000017ff007819 */ /* 0x000fc80000011603 */
[----:B------:R-:W-:-:S05]  /*0a50*/  LOP3.LUT R0, R0, 0xff, RZ, 0xc0, !PT ;  /* 0x000000ff00007812 */ /* 0x000fca00078ec0ff */
[----:B------:R-:W-:-:S05]  /*0a60*/  IMAD.IADD R8, R0, 0x1, R5 ;  /* 0x0000000100087824 */ /* 0x000fca00078e0205 */
[----:B------:R-:W-:-:S04]  /*0a70*/  IADD3 R0, PT, PT, R8, -0x1, RZ ;  /* 0xffffffff08007810 */ /* 0x000fc80007ffe0ff */
[----:B------:R-:W-:-:S13]  /*0a80*/  ISETP.GE.U32.AND P0, PT, R0, 0xfe, PT ;  /* 0x000000fe0000780c */ /* 0x000fda0003f06070 */
[----:B------:R-:W-:Y:S05]  /*0a90*/  @!P0 BRA `(.L_x_17) ;  /* 0x0000000000808947 */ /* 0x000fea0003800000 */
[----:B------:R-:W-:-:S13]  /*0aa0*/  ISETP.GT.AND P0, PT, R8, 0xfe, PT ;  /* 0x000000fe0800780c */ /* 0x000fda0003f04270 */
[----:B------:R-:W-:Y:S05]  /*0ab0*/  @P0 BRA `(.L_x_18) ;  /* 0x00000000006c0947 */ /* 0x000fea0003800000 */
[----:B------:R-:W-:-:S13]  /*0ac0*/  ISETP.GE.AND P0, PT, R8, 0x1, PT ;  /* 0x000000010800780c */ /* 0x000fda0003f06270 */
[----:B------:R-:W-:Y:S05]  /*0ad0*/  @P0 BRA `(.L_x_19) ;  /* 0x0000000000980947 */ /* 0x000fea0003800000 */
[----:B------:R-:W-:Y:S02]  /*0ae0*/  ISETP.GE.AND P0, PT, R8, -0x18, PT ;  /* 0xffffffe80800780c */ /* 0x000fe40003f06270 */
[----:B------:R-:W-:-:S11]  /*0af0*/  LOP3.LUT R3, R3, 0x80000000, RZ, 0xc0, !PT ;  /* 0x8000000003037812 */ /* 0x000fd600078ec0ff */
[----:B------:R-:W-:Y:S05]  /*0b00*/  @!P0 BRA `(.L_x_19) ;  /* 0x00000000008c8947 */ /* 0x000fea0003800000 */
[-CC-:B------:R-:W-:Y:S01]  /*0b10*/  FFMA.RZ R0, R10, R6.reuse, R11.reuse ;  /* 0x000000060a007223 */ /* 0x180fe2000000c00b */
[----:B------:R-:W-:Y:S02]  /*0b20*/  VIADD R7, R8, 0x20 ;  /* 0x0000002008077836 */ /* 0x000fe40000000000 */
[-CC-:B------:R-:W-:Y:S01]  /*0b30*/  FFMA.RM R5, R10, R6.reuse, R11.reuse ;  /* 0x000000060a057223 */ /* 0x180fe2000000400b */
[----:B------:R-:W-:Y:S02]  /*0b40*/  ISETP.NE.AND P2, PT, R8, RZ, PT ;  /* 0x000000ff0800720c */ /* 0x000fe40003f45270 */
[----:B------:R-:W-:Y:S01]  /*0b50*/  LOP3.LUT R4, R0, 0x7fffff, RZ, 0xc0, !PT ;  /* 0x007fffff00047812 */ /* 0x000fe200078ec0ff */
[----:B------:R-:W-:Y:S01]  /*0b60*/  FFMA.RP R0, R10, R6, R11 ;  /* 0x000000060a007223 */ /* 0x000fe2000000800b */
[----:B------:R-:W-:Y:S01]  /*0b70*/  IMAD.MOV R6, RZ, RZ, -R8 ;  /* 0x000000ffff067224 */ /* 0x000fe200078e0a08 */
[----:B------:R-:W-:Y:S02]  /*0b80*/  ISETP.NE.AND P1, PT, R8, RZ, PT ;  /* 0x000000ff0800720c */ /* 0x000fe40003f25270 */
[----:B------:R-:W-:-:S02]  /*0b90*/  LOP3.LUT R4, R4, 0x800000, RZ, 0xfc, !PT ;  /* 0x0080000004047812 */ /* 0x000fc400078efcff */
[----:B------:R-:W-:Y:S02]  /*0ba0*/  FSETP.NEU.FTZ.AND P0, PT, R0, R5, PT ;  /* 0x000000050000720b */ /* 0x000fe40003f1d000 */
[----:B------:R-:W-:Y:S02]  /*0bb0*/  SHF.L.U32 R7, R4, R7, RZ ;  /* 0x0000000704077219 */ /* 0x000fe400000006ff */
[----:B------:R-:W-:Y:S02]  /*0bc0*/  SEL R5, R6, RZ, P2 ;  /* 0x000000ff06057207 */ /* 0x000fe40001000000 */
[----:B------:R-:W-:Y:S02]  /*0bd0*/  ISETP.NE.AND P1, PT, R7, RZ, P1 ;  /* 0x000000ff0700720c */ /* 0x000fe40000f25270 */
[----:B------:R-:W-:Y:S02]  /*0be0*/  SHF.R.U32.HI R5, RZ, R5, R4 ;  /* 0x00000005ff057219 */ /* 0x000fe40000011604 */
[----:B------:R-:W-:-:S02]  /*0bf0*/  PLOP3.LUT P0, PT, P0, P1, PT, 0xf8, 0x8f ;  /* 0x00000000008f781c */ /* 0x000fc40000703f70 */
[----:B------:R-:W-:Y:S02]  /*0c00*/  SHF.R.U32.HI R7, RZ, 0x1, R5 ;  /* 0x00000001ff077819 */ /* 0x000fe40000011605 */
[----:B------:R-:W-:-:S04]  /*0c10*/  SEL R0, RZ, 0x1, !P0 ;  /* 0x00000001ff007807 */ /* 0x000fc80004000000 */
[----:B------:R-:W-:-:S04]  /*0c20*/  LOP3.LUT R0, R0, 0x1, R7, 0xf8, !PT ;  /* 0x0000000100007812 */ /* 0x000fc800078ef807 */
[----:B------:R-:W-:-:S05]  /*0c30*/  LOP3.LUT R0, R0, R5, RZ, 0xc0, !PT ;  /* 0x0000000500007212 */ /* 0x000fca00078ec0ff */
[----:B------:R-:W-:-:S05]  /*0c40*/  IMAD.IADD R0, R7, 0x1, R0 ;  /* 0x0000000107007824 */ /* 0x000fca00078e0200 */
[----:B------:R-:W-:Y:S01]  /*0c50*/  LOP3.LUT R3, R0, R3, RZ, 0xfc, !PT ;  /* 0x0000000300037212 */ /* 0x000fe200078efcff */
[----:B------:R-:W-:Y:S06]  /*0c60*/  BRA `(.L_x_19) ;  /* 0x0000000000347947 */ /* 0x000fec0003800000 */
.L_x_18:
[----:B------:R-:W-:-:S04]  /*0c70*/  LOP3.LUT R3, R3, 0x80000000, RZ, 0xc0, !PT ;  /* 0x8000000003037812 */ /* 0x000fc800078ec0ff */
[----:B------:R-:W-:Y:S01]  /*0c80*/  LOP3.LUT R3, R3, 0x7f800000, RZ, 0xfc, !PT ;  /* 0x7f80000003037812 */ /* 0x000fe200078efcff */
[----:B------:R-:W-:Y:S06]  /*0c90*/  BRA `(.L_x_19) ;  /* 0x0000000000287947 */ /* 0x000fec0003800000 */
.L_x_17:
[----:B------:R-:W-:Y:S01]  /*0ca0*/  LEA R3, R5, R3, 0x17 ;  /* 0x0000000305037211 */ /* 0x000fe200078eb8ff */
[----:B------:R-:W-:Y:S06]  /*0cb0*/  BRA `(.L_x_19) ;  /* 0x0000000000207947 */ /* 0x000fec0003800000 */
.L_x_16:
[----:B------:R-:W-:-:S04]  /*0cc0*/  LOP3.LUT R3, R7, 0x80000000, R6, 0x48, !PT ;  /* 0x8000000007037812 */ /* 0x000fc800078e4806 */
[----:B------:R-:W-:Y:S01]  /*0cd0*/  LOP3.LUT R3, R3, 0x7f800000, RZ, 0xfc, !PT ;  /* 0x7f80000003037812 */ /* 0x000fe200078efcff */
[----:B------:R-:W-:Y:S06]  /*0ce0*/  BRA `(.L_x_19) ;  /* 0x0000000000147947 */ /* 0x000fec0003800000 */
.L_x_15:
[----:B------:R-:W-:Y:S01]  /*0cf0*/  LOP3.LUT R3, R7, 0x80000000, R6, 0x48, !PT ;  /* 0x8000000007037812 */ /* 0x000fe200078e4806 */
[----:B------:R-:W-:Y:S06]  /*0d00*/  BRA `(.L_x_19) ;  /* 0x00000000000c7947 */ /* 0x000fec0003800000 */
.L_x_14:
[----:B------:R-:W0:Y:S01]  /*0d10*/  MUFU.RSQ R3, -QNAN ;  /* 0xffc0000000037908 */ /* 0x000e220000001400 */
[----:B------:R-:W-:Y:S05]  /*0d20*/  BRA `(.L_x_19) ;  /* 0x0000000000047947 */ /* 0x000fea0003800000 */
.L_x_13:
[----:B------:R-:W-:-:S07]  /*0d30*/  FADD.FTZ R3, R0, R3 ;  /* 0x0000000300037221 */ /* 0x000fce0000010000 */
.L_x_19:
[----:B0-----:R-:W-:Y:S02]  /*0d40*/  IMAD.MOV.U32 R5, RZ, RZ, R3 ;  /* 0x000000ffff057224 */ /* 0x001fe400078e0003 */
[----:B------:R-:W-:-:S04]  /*0d50*/  IMAD.MOV.U32 R3, RZ, RZ, 0x0 ;  /* 0x00000000ff037424 */ /* 0x000fc800078e00ff */
[----:B------:R-:W-:Y:S05]  /*0d60*/  RET.REL.NODEC R2 `(_Z18compute_mean_valuePKfiPf) ;  /* 0xfffffff002a47950 */ /* 0x000fea0003c3ffff */
.L_x_20:
[----:B------:R-:W-:-:S00]  /*0d70*/  BRA `(.L_x_20) ;  /* 0xfffffffc00fc7947 */ /* 0x000fc0000383ffff */
[----:B------:R-:W-:-:S00]  /*0d80*/  NOP ;  /* 0x0000000000007918 */ /* 0x000fc00000000000 */
[----:B------:R-:W-:-:S00]  /*0d90*/  NOP ;  /* 0x0000000000007918 */ /* 0x000fc00000000000 */
[----:B------:R-:W-:-:S00]  /*0da0*/  NOP ;  /* 0x0000000000007918 */ /* 0x000fc00000000000 */
[----:B------:R-:W-:-:S00]  /*0db0*/  NOP ;  /* 0x0000000000007918 */ /* 0x000fc00000000000 */
[----:B------:R-:W-:-:S00]  /*0dc0*/  NOP ;  /* 0x0000000000007918 */ /* 0x000fc00000000000 */
[----:B------:R-:W-:-:S00]  /*0dd0*/  NOP ;  /* 0x0000000000007918 */ /* 0x000fc00000000000 */
[----:B------:R-:W-:-:S00]  /*0de0*/  NOP ;  /* 0x0000000000007918 */ /* 0x000fc00000000000 */
[----:B------:R-:W-:-:S00]  /*0df0*/  NOP ;  /* 0x0000000000007918 */ /* 0x000fc00000000000 */
.L_x_40:


//--------------------- .text._Z27category_cross_entropy_lossPKfPKiiiPf --------------------------
	.section	.text._Z27category_cross_entropy_lossPKfPKiiiPf,"ax",@progbits
	.align	128
        .global         _Z27category_cross_entropy_lossPKfPKiiiPf
        .type           _Z27category_cross_entropy_lossPKfPKiiiPf,@function
        .size           _Z27category_cross_entropy_lossPKfPKiiiPf,(.L_x_42 - _Z27category_cross_entropy_lossPKfPKiiiPf)
        .other          _Z27category_cross_entropy_lossPKfPKiiiPf,@"STO_CUDA_ENTRY STV_DEFAULT"
_Z27category_cross_entropy_lossPKfPKiiiPf:
.text._Z27category_cross_entropy_lossPKfPKiiiPf:
[----:B------:R-:W-:Y:S01]  /*0000*/  LDC R1, c[0x0][0x37c] ;  /* 0x0000df00ff017b82 */ /* 0x000fe20000000800 */
[----:B------:R-:W0:Y:S07]  /*0010*/  S2R R2, SR_TID.X ;  /* 0x0000000000027919 */ /* 0x000e2e0000002100 */
[----:B------:R-:W0:Y:S01]  /*0020*/  LDC R3, c[0x0][0x394] ;  /* 0x0000e500ff037b82 */ /* 0x000e220000000800 */
[----:B------:R-:W1:Y:S01]  /*0030*/  LDCU.64 UR8, c[0x0][0x358] ;  /* 0x00006b00ff0877ac */ /* 0x000e620008000a00 */
[----:B------:R-:W-:Y:S01]  /*0040*/  BSSY.RECONVERGENT B0, `(.L_x_21) ;  /* 0x000002a000007945 */ /* 0x000fe20003800200 */
[----:B------:R-:W2:Y:S01]  /*0050*/  S2R R0, SR_CTAID.X ;  /* 0x0000000000007919 */ /* 0x000ea20000002500 */
[----:B------:R-:W-:Y:S01]  /*0060*/  HFMA2 R6, -RZ, RZ, 0, 0 ;  /* 0x00000000ff067431 */ /* 0x000fe200000001ff */
[----:B------:R-:W-:-:S02]  /*0070*/  MOV R9, RZ ;  /* 0x000000ff00097202 */ /* 0x000fc40000000f00 */
[----:B0-----:R-:W-:-:S13]  /*0080*/  ISETP.GE.AND P0, PT, R2, R3, PT ;  /* 0x000000030200720c */ /* 0x001fda0003f06270 */
[----:B-12---:R-:W-:Y:S05]  /*0090*/  @P0 BRA `(.L_x_22) ;  /* 0x0000000000900947 */ /* 0x006fea0003800000 */
[----:B------:R-:W0:Y:S01]  /*00a0*/  LDC R7, c[0x0][0x360] ;  /* 0x0000d800ff077b82 */ /* 0x000e220000000800 */
[----:B------:R-:W-:Y:S01]  /*00b0*/  BSSY.RECONVERGENT B1, `(.L_x_22) ;  /* 0x0000022000017945 */ /* 0x000fe20003800200 */
[----:B------:R-:W-:Y:S02]  /*00c0*/  MOV R12, RZ ;  /* 0x000000ff000c7202 */ /* 0x000fe40000000f00 */
[----:B------:R-:W-:Y:S02]  /*00d0*/  MOV R8, R2 ;  /* 0x0000000200087202 */ /* 0x000fe40000000f00 */
[----:B------:R-:W-:Y:S02]  /*00e0*/  MOV R6, RZ ;  /* 0x000000ff00067202 */ /* 0x000fe40000000f00 */
[----:B------:R-:W1:Y:S05]  /*00f0*/  LDC.64 R4, c[0x0][0x380] ;  /* 0x0000e000ff047b82 */ /* 0x000e6a0000000a00 */
.L_x_23:
[----:B------:R-:W-:-:S04]  /*0100*/  IMAD R11, R0, R3, R8 ;  /* 0x00000003000b7224 */ /* 0x000fc800078e0208 */
[----:B-1----:R-:W-:-:S06]  /*0110*/  IMAD.WIDE R10, R11, 0x4, R4 ;  /* 0x000000040b0a7825 */ /* 0x002fcc00078e0204 */
[----:B------:R-:W2:Y:S01]  /*0120*/  LDG.E R10, desc[UR8][R10.64] ;  /* 0x000000080a0a7981 */ /* 0x000ea2000c1e1900 */
[----:B------:R-:W-:Y:S01]  /*0130*/  HFMA2 R15, -RZ, RZ, 0.96630859375, -0.0022525787353515625 ;  /* 0x3bbb989dff0f7431 */ /* 0x000fe200000001ff */
[----:B------:R-:W-:Y:S02]  /*0140*/  MOV R17, 0x437c0000 ;  /* 0x437c000000117802 */ /* 0x000fe40000000f00 */
[----:B0-----:R-:W-:-:S04]  /*0150*/  IADD3 R8, PT, PT, R7, R8, RZ ;  /* 0x0000000807087210 */ /* 0x001fc80007ffe0ff */
[----:B------:R-:W-:Y:S02]  /*0160*/  ISETP.GE.AND P0, PT, R8, R3, PT ;  /* 0x000000030800720c */ /* 0x000fe40003f06270 */
[----:B--2---:R-:W-:-:S05]  /*0170*/  FMNMX R9, R10, R12, !PT ;  /* 0x0000000c0a097209 */ /* 0x004fca0007800000 */
[----:B------:R-:W-:Y:S01]  /*0180*/  FADD R12, -R9, R12 ;  /* 0x0000000c090c7221 */ /* 0x000fe20000000100 */
[----:B------:R-:W-:-:S03]  /*0190*/  FADD R14, R10, -R9 ;  /* 0x800000090a0e7221 */ /* 0x000fc60000000000 */
[-C--:B------:R-:W-:Y:S01]  /*01a0*/  FFMA.SAT R13, R12, R15.reuse, 0.5 ;  /* 0x3f0000000c0d7423 */ /* 0x080fe2000000200f */
[----:B------:R-:W-:-:S03]  /*01b0*/  FFMA.SAT R16, R14, R15, 0.5 ;  /* 0x3f0000000e107423 */ /* 0x000fc6000000200f */
[-C--:B------:R-:W-:Y:S01]  /*01c0*/  FFMA.RM R13, R13, R17.reuse, 12582913 ;  /* 0x4b4000010d0d7423 */ /* 0x080fe20000004011 */
[----:B------:R-:W-:-:S03]  /*01d0*/  FFMA.RM R16, R16, R17, 12582913 ;  /* 0x4b40000110107423 */ /* 0x000fc60000004011 */
[C---:B------:R-:W-:Y:S01]  /*01e0*/  FADD R15, R13.reuse, -12583039 ;  /* 0xcb40007f0d0f7421 */ /* 0x040fe20000000000 */
[C---:B------:R-:W-:Y:S01]  /*01f0*/  FADD R11, R16.reuse, -12583039 ;  /* 0xcb40007f100b7421 */ /* 0x040fe20000000000 */
[----:B------:R-:W-:Y:S01]  /*0200*/  IMAD.SHL.U32 R13, R13, 0x800000, RZ ;  /* 0x008000000d0d7824 */ /* 0x000fe200078e00ff */
[----:B------:R-:W-:Y:S01]  /*0210*/  SHF.L.U32 R17, R16, 0x17, RZ ;  /* 0x0000001710117819 */ /* 0x000fe200000006ff */
[----:B------:R-:W-:Y:S01]  /*0220*/  FFMA R15, R12, 1.4426950216293334961, -R15 ;  /* 0x3fb8aa3b0c0f7823 */ /* 0x000fe2000000080f */
[----:B------:R-:W-:-:S03]  /*0230*/  FFMA R11, R14, 1.4426950216293334961, -R11 ;  /* 0x3fb8aa3b0e0b7823 */ /* 0x000fc6000000080b */
[----:B------:R-:W-:Y:S01]  /*0240*/  FFMA R15, R12, 1.925963033500011079e-08, R15 ;  /* 0x32a570600c0f7823 */ /* 0x000fe2000000000f */
[----:B------:R-:W-:Y:S01]  /*0250*/  FFMA R11, R14, 1.925963033500011079e-08, R11 ;  /* 0x32a570600e0b7823 */ /* 0x000fe2000000000b */
[----:B------:R-:W-:Y:S02]  /*0260*/  MOV R12, R9 ;  /* 0x00000009000c7202 */ /* 0x000fe40000000f00 */
[----:B------:R-:W0:Y:S08]  /*0270*/  MUFU.EX2 R10, R15 ;  /* 0x0000000f000a7308 */ /* 0x000e300000000800 */
[----:B------:R-:W1:Y:S01]  /*0280*/  MUFU.EX2 R11, R11 ;  /* 0x0000000b000b7308 */ /* 0x000e620000000800 */
[----:B0-----:R-:W-:-:S04]  /*0290*/  FMUL R13, R13, R10 ;  /* 0x0000000a0d0d7220 */ /* 0x001fc80000400000 */
[----:B------:R-:W-:-:S04]  /*02a0*/  FMUL R6, R13, R6 ;  /* 0x000000060d067220 */ /* 0x000fc80000400000 */
[----:B-1----:R-:W-:Y:S01]  /*02b0*/  FFMA R6, R17, R11, R6 ;  /* 0x0000000b11067223 */ /* 0x002fe20000000006 */
[----:B------:R-:W-:Y:S06]  /*02c0*/  @!P0 BRA `(.L_x_23) ;  /* 0xfffffffc008c8947 */ /* 0x000fec000383ffff */
[----:B------:R-:W-:Y:S05]  /*02d0*/  BSYNC.RECONVERGENT B1 ;  /* 0x0000000000017941 */ /* 0x000fea0003800200 */
.L_x_22:
[----:B------:R-:W-:Y:S05]  /*02e0*/  BSYNC.RECONVERGENT B0 ;  /* 0x0000000000007941 */ /* 0x000fea0003800200 */
.L_x_21:
[----:B------:R-:W0:Y:S01]  /*02f0*/  SHFL.BFLY PT, R4, R9, 0x10, 0x1f ;  /* 0x0e001f0009047f89 */ /* 0x000e2200000e0000 */
[----:B------:R-:W-:Y:S01]  /*0300*/  BSSY.RECONVERGENT B0, `(.L_x_24) ;  /* 0x000002b000007945 */ /* 0x000fe20003800200 */
[----:B0-----:R-:W-:-:S05]  /*0310*/  FMNMX R8, R4, R9, !PT ;  /* 0x0000000904087209 */ /* 0x001fca0007800000 */
[----:B------:R-:W0:Y:S02]  /*0320*/  SHFL.BFLY PT, R5, R8, 0x8, 0x1f ;  /* 0x0d001f0008057f89 */ /* 0x000e2400000e0000 */
[----:B0-----:R-:W-:-:S05]  /*0330*/  FMNMX R10, R8, R5, !PT ;  /* 0x00000005080a7209 */ /* 0x001fca0007800000 */
[----:B------:R-:W0:Y:S02]  /*0340*/  SHFL.BFLY PT, R5, R10, 0x4, 0x1f ;  /* 0x0c801f000a057f89 */ /* 0x000e2400000e0000 */
[----:B0-----:R-:W-:Y:S02]  /*0350*/  FMNMX R11, R10, R5, !PT ;  /* 0x000000050a0b7209 */ /* 0x001fe40007800000 */
[----:B------:R-:W-:-:S03]  /*0360*/  MOV R5, 0x437c0000 ;  /* 0x437c000000057802 */ /* 0x000fc60000000f00 */
[----:B------:R-:W0:Y:S02]  /*0370*/  SHFL.BFLY PT, R4, R11, 0x2, 0x1f ;  /* 0x0c401f000b047f89 */ /* 0x000e2400000e0000 */
[----:B0-----:R-:W-:Y:S01]  /*0380*/  FMNMX R12, R11, R4, !PT ;  /* 0x000000040b0c7209 */ /* 0x001fe20007800000 */
[----:B------:R-:W-:-:S04]  /*0390*/  HFMA2 R4, -RZ, RZ, 0.96630859375, -0.0022525787353515625 ;  /* 0x3bbb989dff047431 */ /* 0x000fc800000001ff */
[----:B------:R-:W0:Y:S02]  /*03a0*/  SHFL.BFLY PT, R7, R12, 0x1, 0x1f ;  /* 0x0c201f000c077f89 */ /* 0x000e2400000e0000 */
[----:B0-----:R-:W-:-:S05]  /*03b0*/  FMNMX R7, R12, R7, !PT ;  /* 0x000000070c077209 */ /* 0x001fca0007800000 */
[----:B------:R-:W-:-:S04]  /*03c0*/  FADD R9, -R7, R9 ;  /* 0x0000000907097221 */ /* 0x000fc80000000100 */
[----:B------:R-:W-:-:S04]  /*03d0*/  FFMA.SAT R8, R9, R4, 0.5 ;  /* 0x3f00000009087423 */ /* 0x000fc80000002004 */
[----:B------:R-:W-:-:S04]  /*03e0*/  FFMA.RM R8, R8, R5, 12582913 ;  /* 0x4b40000108087423 */ /* 0x000fc80000004005 */
[C---:B------:R-:W-:Y:S01]  /*03f0*/  FADD R10, R8.reuse, -12583039 ;  /* 0xcb40007f080a7421 */ /* 0x040fe20000000000 */
[----:B------:R-:W-:-:S03]  /*0400*/  SHF.L.U32 R8, R8, 0x17, RZ ;  /* 0x0000001708087819 */ /* 0x000fc600000006ff */
[----:B------:R-:W-:-:S04]  /*0410*/  FFMA R10, R9, 1.4426950216293334961, -R10 ;  /* 0x3fb8aa3b090a7823 */ /* 0x000fc8000000080a */
[----:B------:R-:W-:-:S04]  /*0420*/  FFMA R10, R9, 1.925963033500011079e-08, R10 ;  /* 0x32a57060090a7823 */ /* 0x000fc8000000000a */
[----:B------:R-:W0:Y:S02]  /*0430*/  MUFU.EX2 R9, R10 ;  /* 0x0000000a00097308 */ /* 0x000e240000000800 */
[----:B0-----:R-:W-:-:S04]  /*0440*/  FMUL R9, R8, R9 ;  /* 0x0000000908097220 */ /* 0x001fc80000400000 */
[----:B------:R-:W-:-:S05]  /*0450*/  FMUL R6, R9, R6 ;  /* 0x0000000609067220 */ /* 0x000fca0000400000 */
[----:B------:R-:W0:Y:S02]  /*0460*/  SHFL.BFLY PT, R9, R6, 0x10, 0x1f ;  /* 0x0e001f0006097f89 */ /* 0x000e2400000e0000 */
[----:B0-----:R-:W-:-:S05]  /*0470*/  FADD R8, R6, R9 ;  /* 0x0000000906087221 */ /* 0x001fca0000000000 */
[----:B------:R-:W0:Y:S02]  /*0480*/  SHFL.BFLY PT, R9, R8, 0x8, 0x1f ;  /* 0x0d001f0008097f89 */ /* 0x000e2400000e0000 */
[----:B0-----:R-:W-:-:S05]  /*0490*/  FADD R11, R8, R9 ;  /* 0x00000009080b7221 */ /* 0x001fca0000000000 */
[----:B------:R-:W0:Y:S02]  /*04a0*/  SHFL.BFLY PT, R12, R11, 0x4, 0x1f ;  /* 0x0c801f000b0c7f89 */ /* 0x000e2400000e0000 */
[----:B0-----:R-:W-:-:S05]  /*04b0*/  FADD R12, R11, R12 ;  /* 0x0000000c0b0c7221 */ /* 0x001fca0000000000 */
[----:B------:R-:W0:Y:S02]  /*04c0*/  SHFL.BFLY PT, R9, R12, 0x2, 0x1f ;  /* 0x0c401f000c097f89 */ /* 0x000e2400000e0000 */
[----:B0-----:R-:W-:Y:S01]  /*04d0*/  FADD R10, R12, R9 ;  /* 0x000000090c0a7221 */ /* 0x001fe20000000000 */
[----:B------:R-:W-:-:S04]  /*04e0*/  LOP3.LUT P0, R9, R2, 0x1f, RZ, 0xc0, !PT ;  /* 0x0000001f02097812 */ /* 0x000fc8000780c0ff */
[----:B------:R-:W0:Y:S02]  /*04f0*/  SHFL.BFLY PT, R13, R10, 0x1, 0x1f ;  /* 0x0c201f000a0d7f89 */ /* 0x000e2400000e0000 */
[----:B0-----:R-:W-:-:S07]  /*0500*/  FADD R13, R10, R13 ;  /* 0x0000000d0a0d7221 */ /* 0x001fce0000000000 */
[----:B------:R-:W-:Y:S05]  /*0510*/  @P0 BRA `(.L_x_25) ;  /* 0x0000000000240947 */ /* 0x000fea0003800000 */
[----:B------:R-:W0:Y:S01]  /*0520*/  S2UR UR6, SR_CgaCtaId ;  /* 0x00000000000679c3 */ /* 0x000e220000008800 */
[----:B------:R-:W-:Y:S02]  /*0530*/  UMOV UR4, 0x400 ;  /* 0x0000040000047882 */ /* 0x000fe40000000000 */
[----:B------:R-:W-:Y:S02]  /*0540*/  UIADD3 UR5, UPT, UPT, UR4, 0x80, URZ ;  /* 0x0000008004057890 */ /* 0x000fe4000fffe0ff */
[----:B0-----:R-:W-:Y:S02]  /*0550*/  ULEA UR4, UR6, UR4, 0x18 ;  /* 0x0000000406047291 */ /* 0x001fe4000f8ec0ff */
[----:B------:R-:W-:-:S04]  /*0560*/  ULEA UR5, UR6, UR5, 0x18 ;  /* 0x0000000506057291 */ /* 0x000fc8000f8ec0ff */
[C---:B------:R-:W-:Y:S02]  /*0570*/  LEA.HI R6, R2.reuse, UR4, RZ, 0x1d ;  /* 0x0000000402067c11 */ /* 0x040fe4000f8fe8ff */
[----:B------:R-:W-:-:S03]  /*0580*/  LEA.HI R8, R2, UR5, RZ, 0x1d ;  /* 0x0000000502087c11 */ /* 0x000fc6000f8fe8ff */
[----:B------:R0:W-:Y:S04]  /*0590*/  STS [R6], R7 ;  /* 0x0000000706007388 */ /* 0x0001e80000000800 */
[----:B------:R0:W-:Y:S02]  /*05a0*/  STS [R8], R13 ;  /* 0x0000000d08007388 */ /* 0x0001e40000000800 */
.L_x_25:
[----:B------:R-:W-:Y:S05]  /*05b0*/  BSYNC.RECONVERGENT B0 ;  /* 0x0000000000007941 */ /* 0x000fea0003800200 */
.L_x_24:
[----:B------:R-:W-:Y:S01]  /*05c0*/  BAR.SYNC.DEFER_BLOCKING 0x0 ;  /* 0x0000000000007b1d */ /* 0x000fe20000010000 */
[----:B------:R-:W-:-:S13]  /*05d0*/  ISETP.GT.U32.AND P0, PT, R2, 0x1f, PT ;  /* 0x0000001f0200780c */ /* 0x000fda0003f04070 */
[----:B------:R-:W-:Y:S05]  /*05e0*/  @P0 BRA `(.L_x_26) ;  /* 0x0000000000b00947 */ /* 0x000fea0003800000 */
[----:B------:R-:W0:Y:S01]  /*05f0*/  S2R R16, SR_CgaCtaId ;  /* 0x0000000000107919 */ /* 0x000e220000008800 */
[----:B------:R-:W-:Y:S01]  /*0600*/  MOV R15, 0x400 ;  /* 0x00000400000f7802 */ /* 0x000fe20000000f00 */
[----:B------:R-:W-:Y:S01]  /*0610*/  UMOV UR4, 0xffffffff ;  /* 0xffffffff00047882 */ /* 0x000fe20000000000 */
[----:B------:R-:W-:Y:S02]  /*0620*/  ISETP.NE.AND P0, PT, R9, RZ, PT ;  /* 0x000000ff0900720c */ /* 0x000fe40003f05270 */
[----:B0-----:R-:W-:-:S05]  /*0630*/  LEA R6, R16, R15, 0x18 ;  /* 0x0000000f10067211 */ /* 0x001fca00078ec0ff */
[----:B------:R-:W-:-:S06]  /*0640*/  IMAD R8, R9, 0x4, R6 ;  /* 0x0000000409087824 */ /* 0x000fcc00078e0206 */
[----:B------:R-:W0:Y:S01]  /*0650*/  LDS R8, [R8] ;  /* 0x0000000008087984 */ /* 0x000e220000000800 */
[----:B------:R-:W-:Y:S05]  /*0660*/  BRA.DIV UR4, `(.L_x_27) ;  /* 0x0000000604507947 */ /* 0x000fea000b800000 */
[----:B0-----:R-:W0:Y:S01]  /*0670*/  SHFL.BFLY PT, R7, R8, 0x10, 0x1f ;  /* 0x0e001f0008077f89 */ /* 0x001e2200000e0000 */
[----:B------:R-:W-:-:S04]  /*0680*/  IADD3 R15, PT, PT, R15, 0x80, RZ ;  /* 0x000000800f0f7810 */ /* 0x000fc80007ffe0ff */
[----:B------:R-:W-:-:S04]  /*0690*/  LEA R16, R16, R15, 0x18 ;  /* 0x0000000f10107211 */ /* 0x000fc800078ec0ff */
[----:B------:R-:W-:-:S06]  /*06a0*/  LEA R9, R9, R16, 0x2 ;  /* 0x0000001009097211 */ /* 0x000fcc00078e10ff */
[----:B------:R-:W-:Y:S01]  /*06b0*/  LDS R9, [R9] ;  /* 0x0000000009097984 */ /* 0x000fe20000000800 */
[----:B0-----:R-:W-:-:S05]  /*06c0*/  FMNMX R10, R8, R7, !PT ;  /* 0x00000007080a7209 */ /* 0x001fca0007800000 */
[----:B------:R-:W0:Y:S02]  /*06d0*/  SHFL.BFLY PT, R7, R10, 0x8, 0x1f ;  /* 0x0d001f000a077f89 */ /* 0x000e2400000e0000 */
[----:B0-----:R-:W-:-:S05]  /*06e0*/  FMNMX R11, R10, R7, !PT ;  /* 0x000000070a0b7209 */ /* 0x001fca0007800000 */
[----:B------:R-:W0:Y:S02]  /*06f0*/  SHFL.BFLY PT, R12, R11, 0x4, 0x1f ;  /* 0x0c801f000b0c7f89 */ /* 0x000e2400000e0000 */
[----:B0-----:R-:W-:-:S05]  /*0700*/  FMNMX R12, R11, R12, !PT ;  /* 0x0000000c0b0c7209 */ /* 0x001fca0007800000 */
[----:B------:R-:W0:Y:S02]  /*0710*/  SHFL.BFLY PT, R7, R12, 0x2, 0x1f ;  /* 0x0c401f000c077f89 */ /* 0x000e2400000e0000 */
[----:B0-----:R-:W-:-:S05]  /*0720*/  FMNMX R13, R12, R7, !PT ;  /* 0x000000070c0d7209 */ /* 0x001fca0007800000 */
[----:B------:R-:W0:Y:S02]  /*0730*/  SHFL.BFLY PT, R14, R13, 0x1, 0x1f ;  /* 0x0c201f000d0e7f89 */ /* 0x000e2400000e0000 */
[----:B0-----:R-:W-:-:S05]  /*0740*/  FMNMX R7, R13, R14, !PT ;  /* 0x0000000e0d077209 */ /* 0x001fca0007800000 */
[----:B------:R-:W-:-:S04]  /*0750*/  FADD R15, R8, -R7 ;  /* 0x80000007080f7221 */ /* 0x000fc80000000000 */
        /* <DEDUP_REMOVED lines=18> */
.L_x_38:
[----:B-1----:R-:W-:Y:S01]  /*0880*/  FADD R11, R12, R11 ;  /* 0x0000000b0c0b7221 */ /* 0x002fe20000000000 */
[----:B------:R1:W-:Y:S04]  /*0890*/  @!P0 STS [R6], R7 ;  /* 0x0000000706008388 */ /* 0x0003e80000000800 */
[----:B------:R1:W-:Y:S02]  /*08a0*/  @!P0 STS [R6+0x80], R11 ;  /* 0x0000800b06008388 */ /* 0x0003e40000000800 */
.L_x_26:
[----:B------:R-:W-:Y:S05]  /*08b0*/  WARPSYNC.ALL ;  /* 0x0000000000007948 */ /* 0x000fea0003800000 */
[----:B------:R-:W-:Y:S01]  /*08c0*/  BAR.SYNC.DEFER_BLOCKING 0x0 ;  /* 0x0000000000007b1d */ /* 0x000fe20000010000 */
[----:B------:R-:W-:-:S13]  /*08d0*/  ISETP.NE.AND P0, PT, R2, RZ, PT ;  /* 0x000000ff0200720c */ /* 0x000fda0003f05270 */
[----:B------:R-:W-:Y:S05]  /*08e0*/  @P0 EXIT ;  /* 0x000000000000094d */ /* 0x000fea0003800000 */
[----:B------:R-:W2:Y:S08]  /*08f0*/  LDC.64 R4, c[0x0][0x388] ;  /* 0x0000e200ff047b82 */ /* 0x000eb00000000a00 */
[----:B01----:R-:W0:Y:S01]  /*0900*/  LDC.64 R6, c[0x0][0x380] ;  /* 0x0000e000ff067b82 */ /* 0x003e220000000a00 */
[----:B--2---:R-:W-:-:S06]  /*0910*/  IMAD.WIDE.U32 R4, R0, 0x4, R4 ;  /* 0x0000000400047825 */ /* 0x004fcc00078e0004 */
[----:B------:R-:W2:Y:S01]  /*0920*/  LDG.E R4, desc[UR8][R4.64] ;  /* 0x0000000804047981 */ /* 0x000ea2000c1e1900 */
[----:B------:R-:W1:Y:S01]  /*0930*/  S2UR UR5, SR_CgaCtaId ;  /* 0x00000000000579c3 */ /* 0x000e620000008800 */
[----:B------:R-:W-:Y:S02]  /*0940*/  UMOV UR4, 0x400 ;  /* 0x0000040000047882 */ /* 0x000fe40000000000 */
[----:B-1----:R-:W-:Y:S01]  /*0950*/  ULEA UR4, UR5, UR4, 0x18 ;  /* 0x0000000405047291 */ /* 0x002fe2000f8ec0ff */
[----:B------:R-:W-:Y:S02]  /*0960*/  HFMA2 R8, -RZ, RZ, 1.5048828125, 33.21875 ;  /* 0x3e055027ff087431 */ /* 0x000fe400000001ff */
[----:B--2---:R-:W-:-:S04]  /*0970*/  IMAD R3, R0, R3, R4 ;  /* 0x0000000300037224 */ /* 0x004fc800078e0204 */
[----:B0-----:R-:W-:Y:S02]  /*0980*/  IMAD.WIDE R2, R3, 0x4, R6 ;  /* 0x0000000403027825 */ /* 0x001fe400078e0206 */
[----:B------:R-:W0:Y:S04]  /*0990*/  LDS R6, [UR4+0x80] ;  /* 0x00008004ff067984 */ /* 0x000e280008000800 */
[----:B------:R1:W2:Y:S01]  /*09a0*/  LDG.E R11, desc[UR8][R2.64] ;  /* 0x00000008020b7981 */ /* 0x0002a2000c1e1900 */
[----:B0-----:R-:W-:-:S04]  /*09b0*/  FSETP.GEU.AND P0, PT, R6, 1.175494350822287508e-38, PT ;  /* 0x008000000600780b */ /* 0x001fc80003f0e000 */
[----:B------:R-:W-:-:S09]  /*09c0*/  FSEL R5, RZ, -23, P0 ;  /* 0xc1b80000ff057808 */ /* 0x000fd20000000000 */
[----:B------:R-:W-:-:S05]  /*09d0*/  @!P0 FMUL R6, R6, 8388608 ;  /* 0x4b00000006068820 */ /* 0x000fca0000400000 */
[C---:B------:R-:W-:Y:S02]  /*09e0*/  IADD3 R4, PT, PT, R6.reuse, -0x3f2aaaab, RZ ;  /* 0xc0d5555506047810 */ /* 0x040fe40007ffe0ff */
[----:B------:R-:W-:Y:S02]  /*09f0*/  ISETP.GT.U32.AND P0, PT, R6, 0x7f7fffff, PT ;  /* 0x7f7fffff0600780c */ /* 0x000fe40003f04070 */
[----:B------:R-:W-:-:S04]  /*0a00*/  LOP3.LUT R7, R4, 0xff800000, RZ, 0xc0, !PT ;  /* 0xff80000004077812 */ /* 0x000fc800078ec0ff */
[----:B------:R-:W-:-:S05]  /*0a10*/  IADD3 R4, PT, PT, R6, -R7, RZ ;  /* 0x8000000706047210 */ /* 0x000fca0007ffe0ff */
[----:B------:R-:W-:Y:S02]  /*0a20*/  FADD R9, R4, -1 ;  /* 0xbf80000004097421 */ /* 0x000fe40000000000 */
[----:B------:R-:W2:Y:S02]  /*0a30*/  LDS R4, [UR4] ;  /* 0x00000004ff047984 */ /* 0x000ea40008000800 */
[----:B-1----:R-:W-:-:S04]  /*0a40*/  FFMA R2, R9, -R8, 0.14084610342979431152 ;  /* 0x3e1039f609027423 */ /* 0x002fc80000000808 */
[----:B------:R-:W-:-:S04]  /*0a50*/  FFMA R2, R9, R2, -0.12148627638816833496 ;  /* 0xbdf8cdcc09027423 */ /* 0x000fc80000000002 */
[----:B------:R-:W-:-:S04]  /*0a60*/  FFMA R2, R9, R2, 0.13980610668659210205 ;  /* 0x3e0f295509027423 */ /* 0x000fc80000000002 */
[----:B------:R-:W-:-:S04]  /*0a70*/  FFMA R2, R9, R2, -0.16684235632419586182 ;  /* 0xbe2ad8b909027423 */ /* 0x000fc80000000002 */
[----:B------:R-:W-:-:S04]  /*0a80*/  FFMA R2, R9, R2, 0.20012299716472625732 ;  /* 0x3e4ced0b09027423 */ /* 0x000fc80000000002 */
[----:B------:R-:W-:-:S04]  /*0a90*/  FFMA R2, R9, R2, -0.24999669194221496582 ;  /* 0xbe7fff2209027423 */ /* 0x000fc80000000002 */
[C---:B------:R-:W-:Y:S02]  /*0aa0*/  FFMA R8, R9.reuse, R2, 0.33333182334899902344 ;  /* 0x3eaaaa7809087423 */ /* 0x040fe40000000002 */
[----:B------:R-:W0:Y:S02]  /*0ab0*/  LDC.64 R2, c[0x0][0x398] ;  /* 0x0000e600ff027b82 */ /* 0x000e240000000a00 */
[C---:B------:R-:W-:Y:S01]  /*0ac0*/  FFMA R10, R9.reuse, R8, -0.5 ;  /* 0xbf000000090a7423 */ /* 0x040fe20000000008 */
[----:B------:R-:W-:Y:S01]  /*0ad0*/  I2FP.F32.S32 R8, R7 ;  /* 0x0000000700087245 */ /* 0x000fe20000201400 */
[----:B------:R-:W-:Y:S02]  /*0ae0*/  IMAD.MOV.U32 R7, RZ, RZ, 0x7f800000 ;  /* 0x7f800000ff077424 */ /* 0x000fe400078e00ff */
[----:B------:R-:W-:Y:S02]  /*0af0*/  FMUL R10, R9, R10 ;  /* 0x0000000a090a7220 */ /* 0x000fe40000400000 */
[----:B------:R-:W-:-:S02]  /*0b00*/  FFMA R5, R8, 1.1920928955078125e-07, R5 ;  /* 0x3400000008057823 */ /* 0x000fc40000000005 */
[----:B------:R-:W-:-:S04]  /*0b10*/  FFMA R10, R9, R10, R9 ;  /* 0x0000000a090a7223 */ /* 0x000fc80000000009 */
[----:B------:R-:W-:Y:S01]  /*0b20*/  FFMA R5, R5, 0.69314718246459960938, R10 ;  /* 0x3f31721805057823 */ /* 0x000fe2000000000a */
[C---:B------:R-:W-:Y:S01]  /*0b30*/  @P0 FFMA R5, R6.reuse, R7, +INF ;  /* 0x7f80000006050423 */ /* 0x040fe20000000007 */
[----:B------:R-:W-:-:S04]  /*0b40*/  FSETP.NEU.AND P0, PT, R6, RZ, PT ;  /* 0x000000ff0600720b */ /* 0x000fc80003f0d000 */
[----:B------:R-:W-:Y:S01]  /*0b50*/  FSEL R5, R5, -INF , P0 ;  /* 0xff80000005057808 */ /* 0x000fe20000000000 */
[----:B0-----:R-:W-:-:S04]  /*0b60*/  IMAD.WIDE.U32 R2, R0, 0x4, R2 ;  /* 0x0000000400027825 */ /* 0x001fc800078e0002 */
[----:B--2---:R-:W-:-:S04]  /*0b70*/  FADD R4, -R4, R11 ;  /* 0x0000000b04047221 */ /* 0x004fc80000000100 */
[----:B------:R-:W-:-:S05]  /*0b80*/  FADD R5, R5, -R4 ;  /* 0x8000000405057221 */ /* 0x000fca0000000000 */
[----:B------:R-:W-:Y:S01]  /*0b90*/  STG.E desc[UR8][R2.64], R5 ;  /* 0x0000000502007986 */ /* 0x000fe2000c101908 */
[----:B------:R-:W-:Y:S05]  /*0ba0*/  EXIT ;  /* 0x000000000000794d */ /* 0x000fea0003800000 */
.L_x_27:
[----:B------:R-:W-:Y:S01]  /*0bb0*/  HFMA2 R19, -RZ, RZ, 0, 9.5367431640625e-07 ;  /* 0x00000010ff137431 */ /* 0x000fe200000001ff */
[----:B0-----:R-:W-:Y:S02]  /*0bc0*/  MOV R18, R8 ;  /* 0x0000000800127202 */ /* 0x001fe40000000f00 */
[----:B------:R-:W-:Y:S02]  /*0bd0*/  MOV R20, 0x1f ;  /* 0x0000001f00147802 */ /* 0x000fe40000000f00 */
[----:B------:R-:W-:Y:S02]  /*0be0*/  MOV R17, 0xffffffff ;  /* 0xffffffff00117802 */ /* 0x000fe40000000f00 */
[----:B------:R-:W-:-:S07]  /*0bf0*/  IADD3 R15, PT, PT, R15, 0x80, RZ ;  /* 0x000000800f0f7810 */ /* 0x000fce0007ffe0ff */
[----:B------:R-:W-:Y:S05]  /*0c00*/  WARPSYNC.COLLECTIVE R17, `(.L_x_28) ;  /* 0x0000000011087348 */ /* 0x000fea0003c00000 */
[----:B------:R0:W1:Y:S02]  /*0c10*/  SHFL.BFLY P1, R14, R18, R19, R20 ;  /* 0x0c000013120e7389 */ /* 0x0000640000020014 */
[----:B01----:R-:W-:Y:S05]  /*0c20*/  ENDCOLLECTIVE ;  /* 0x000000000000791b */ /* 0x003fea0003800000 */
.L_x_28:
[----:B------:R-:W-:-:S04]  /*0c30*/  LEA R16, R16, R15, 0x18 ;  /* 0x0000000f10107211 */ /* 0x000fc800078ec0ff */
[----:B------:R-:W-:-:S06]  /*0c40*/  LEA R16, R9, R16, 0x2 ;  /* 0x0000001009107211 */ /* 0x000fcc00078e10ff */
[----:B------:R-:W0:Y:S01]  /*0c50*/  LDS R16, [R16] ;  /* 0x0000000010107984 */ /* 0x000e220000000800 */
[----:B------:R-:W-:Y:S01]  /*0c60*/  IMAD.MOV.U32 R19, RZ, RZ, 0x8 ;  /* 0x00000008ff137424 */ /* 0x000fe200078e00ff */
[----:B------:R-:W-:-:S04]  /*0c70*/  MOV R7, R14 ;  /* 0x0000000e00077202 */ /* 0x000fc80000000f00 */
[----:B------:R-:W-:-:S04]  /*0c80*/  FMNMX R10, R8, R7, !PT ;  /* 0x00000007080a7209 */ /* 0x000fc80007800000 */
[----:B------:R-:W-:-:S07]  /*0c90*/  MOV R18, R10 ;  /* 0x0000000a00127202 */ /* 0x000fce0000000f00 */
[----:B0-----:R-:W-:Y:S05]  /*0ca0*/  WARPSYNC.COLLECTIVE R17, `(.L_x_29) ;  /* 0x0000000011087348 */ /* 0x001fea0003c00000 */
[----:B------:R1:W2:Y:S02]  /*0cb0*/  SHFL.BFLY P1, R14, R18, R19, R20 ;  /* 0x0c000013120e7389 */ /* 0x0002a40000020014 */
[----:B012---:R-:W-:Y:S05]  /*0cc0*/  ENDCOLLECTIVE ;  /* 0x000000000000791b */ /* 0x007fea0003800000 */
.L_x_29:
[----:B------:R-:W-:Y:S01]  /*0cd0*/  HFMA2 R19, -RZ, RZ, 0, 2.384185791015625e-07 ;  /* 0x00000004ff137431 */ /* 0x000fe200000001ff */
[----:B------:R-:W-:-:S04]  /*0ce0*/  MOV R7, R14 ;  /* 0x0000000e00077202 */ /* 0x000fc80000000f00 */
[----:B------:R-:W-:-:S04]  /*0cf0*/  FMNMX R11, R10, R7, !PT ;  /* 0x000000070a0b7209 */ /* 0x000fc80007800000 */
[----:B------:R-:W-:-:S07]  /*0d00*/  MOV R18, R11 ;  /* 0x0000000b00127202 */ /* 0x000fce0000000f00 */
[----:B------:R-:W-:Y:S05]  /*0d10*/  WARPSYNC.COLLECTIVE R17, `(.L_x_30) ;  /* 0x0000000011087348 */ /* 0x000fea0003c00000 */
[----:B------:R0:W1:Y:S02]  /*0d20*/  SHFL.BFLY P1, R14, R18, R19, R20 ;  /* 0x0c000013120e7389 */ /* 0x0000640000020014 */
[----:B01----:R-:W-:Y:S05]  /*0d30*/  ENDCOLLECTIVE ;  /* 0x000000000000791b */ /* 0x003fea0003800000 */
.L_x_30:
[----:B------:R-:W-:Y:S01]  /*0d40*/  HFMA2 R19, -RZ, RZ, 0, 1.1920928955078125e-07 ;  /* 0x00000002ff137431 */ /* 0x000fe200000001ff */
[----:B------:R-:W-:-:S04]  /*0d50*/  MOV R12, R14 ;  /* 0x0000000e000c7202 */ /* 0x000fc80000000f00 */
[----:B------:R-:W-:-:S04]  /*0d60*/  FMNMX R12, R11, R12, !PT ;  /* 0x0000000c0b0c7209 */ /* 0x000fc80007800000 */
[----:B------:R-:W-:-:S07]  /*0d70*/  MOV R18, R12 ;  /* 0x0000000c00127202 */ /* 0x000fce0000000f00 */
[----:B------:R-:W-:Y:S05]  /*0d80*/  WARPSYNC.COLLECTIVE R17, `(.L_x_31) ;  /* 0x0000000011087348 */ /* 0x000fea0003c00000 */
[----:B------:R0:W1:Y:S02]  /*0d90*/  SHFL.BFLY P1, R14, R18, R19, R20 ;  /* 0x0c000013120e7389 */ /* 0x0000640000020014 */
[----:B01----:R-:W-:Y:S05]  /*0da0*/  ENDCOLLECTIVE ;  /* 0x000000000000791b */ /* 0x003fea0003800000 */
.L_x_31:
[----:B------:R-:W-:Y:S02]  /*0db0*/  HFMA2 R19, -RZ, RZ, 0, 5.9604644775390625e-08 ;  /* 0x00000001ff137431 */ /* 0x000fe400000001ff */
[----:B------:R-:W-:-:S05]  /*0dc0*/  IMAD.MOV.U32 R7, RZ, RZ, R14 ;  /* 0x000000ffff077224 */ /* 0x000fca00078e000e */
[----:B------:R-:W-:-:S04]  /*0dd0*/  FMNMX R13, R12, R7, !PT ;  /* 0x000000070c0d7209 */ /* 0x000fc80007800000 */
[----:B------:R-:W-:-:S07]  /*0de0*/  MOV R18, R13 ;  /* 0x0000000d00127202 */ /* 0x000fce0000000f00 */
[----:B------:R-:W-:Y:S05]  /*0df0*/  WARPSYNC.COLLECTIVE R17, `(.L_x_32) ;  /* 0x0000000011087348 */ /* 0x000fea0003c00000 */
[----:B------:R0:W1:Y:S02]  /*0e00*/  SHFL.BFLY P1, R14, R18, R19, R20 ;  /* 0x0c000013120e7389 */ /* 0x0000640000020014 */
[----:B01----:R-:W-:Y:S05]  /*0e10*/  ENDCOLLECTIVE ;  /* 0x000000000000791b */ /* 0x003fea0003800000 */
.L_x_32:
[----:B------:R-:W-:Y:S01]  /*0e20*/  IMAD.MOV.U32 R19, RZ, RZ, 0x10 ;  /* 0x00000010ff137424 */ /* 0x000fe200078e00ff */
[----:B------:R-:W-:-:S05]  /*0e30*/  FMNMX R7, R13, R14, !PT ;  /* 0x0000000e0d077209 */ /* 0x000fca0007800000 */
        /* <DEDUP_REMOVED lines=10> */
[----:B------:R-:W-:-:S07]  /*0ee0*/  MOV R18, R4 ;  /* 0x0000000400127202 */ /* 0x000fce0000000f00 */
[----:B------:R-:W-:Y:S05]  /*0ef0*/  WARPSYNC.COLLECTIVE R17, `(.L_x_33) ;  /* 0x0000000011087348 */ /* 0x000fea0003c00000 */
[----:B------:R0:W1:Y:S02]  /*0f00*/  SHFL.BFLY P1, R14, R18, R19, R20 ;  /* 0x0c000013120e7389 */ /* 0x0000640000020014 */
[----:B01----:R-:W-:Y:S05]  /*0f10*/  ENDCOLLECTIVE ;  /* 0x000000000000791b */ /* 0x003fea0003800000 */
.L_x_33:
[----:B------:R-:W-:Y:S01]  /*0f20*/  HFMA2 R19, -RZ, RZ, 0, 4.76837158203125e-07 ;  /* 0x00000008ff137431 */ /* 0x000fe200000001ff */
[----:B------:R-:W-:-:S05]  /*0f30*/  MOV R5, R14 ;  /* 0x0000000e00057202 */ /* 0x000fca0000000f00 */
[----:B------:R-:W-:-:S05]  /*0f40*/  FADD R5, R4, R5 ;  /* 0x0000000504057221 */ /* 0x000fca0000000000 */
[----:B------:R-:W-:-:S07]  /*0f50*/  MOV R18, R5 ;  /* 0x0000000500127202 */ /* 0x000fce0000000f00 */
[----:B------:R-:W-:Y:S05]  /*0f60*/  WARPSYNC.COLLECTIVE R17, `(.L_x_34) ;  /* 0x0000000011087348 */ /* 0x000fea0003c00000 */
[----:B------:R0:W1:Y:S02]  /*0f70*/  SHFL.BFLY P1, R14, R18, R19, R20 ;  /* 0x0c000013120e7389 */ /* 0x0000640000020014 */
[----:B01----:R-:W-:Y:S05]  /*0f80*/  ENDCOLLECTIVE ;  /* 0x000000000000791b */ /* 0x003fea0003800000 */
.L_x_34:
[----:B------:R-:W-:Y:S01]  /*0f90*/  HFMA2 R19, -RZ, RZ, 0, 2.384185791015625e-07 ;  /* 0x00000004ff137431 */ /* 0x000fe200000001ff */
[----:B------:R-:W-:-:S05]  /*0fa0*/  MOV R10, R14 ;  /* 0x0000000e000a7202 */ /* 0x000fca0000000f00 */
[----:B------:R-:W-:-:S05]  /*0fb0*/  FADD R10, R5, R10 ;  /* 0x0000000a050a7221 */ /* 0x000fca0000000000 */
[----:B------:R-:W-:-:S07]  /*0fc0*/  MOV R18, R10 ;  /* 0x0000000a00127202 */ /* 0x000fce0000000f00 */
[----:B------:R-:W-:Y:S05]  /*0fd0*/  WARPSYNC.COLLECTIVE R17, `(.L_x_35) ;  /* 0x0000000011087348 */ /* 0x000fea0003c00000 */
[----:B------:R0:W1:Y:S02]  /*0fe0*/  SHFL.BFLY P1, R14, R18, R19, R20 ;  /* 0x0c000013120e7389 */ /* 0x0000640000020014 */
[----:B01----:R-:W-:Y:S05]  /*0ff0*/  ENDCOLLECTIVE ;  /* 0x000000000000791b */ /* 0x003fea0003800000 */
.L_x_35:
[----:B------:R-:W-:Y:S02]  /*1000*/  HFMA2 R19, -RZ, RZ, 0, 1.1920928955078125e-07 ;  /* 0x00000002ff137431 */ /* 0x000fe400000001ff */
[----:B------:R-:W-:-:S04]  /*1010*/  IMAD.MOV.U32 R9, RZ, RZ, R14 ;  /* 0x000000ffff097224 */ /* 0x000fc800078e000e */
[----:B------:R-:W-:-:S05]  /*1020*/  FADD R9, R10, R9 ;  /* 0x000000090a097221 */ /* 0x000fca0000000000 */
[----:B------:R-:W-:-:S07]  /*1030*/  MOV R18, R9 ;  /* 0x0000000900127202 */ /* 0x000fce0000000f00 */
[----:B------:R-:W-:Y:S05]  /*1040*/  WARPSYNC.COLLECTIVE R17, `(.L_x_36) ;  /* 0x0000000011087348 */ /* 0x000fea0003c00000 */
[----:B------:R0:W1:Y:S02]  /*1050*/  SHFL.BFLY P1, R14, R18, R19, R20 ;  /* 0x0c000013120e7389 */ /* 0x0000640000020014 */
[----:B01----:R-:W-:Y:S05]  /*1060*/  ENDCOLLECTIVE ;  /* 0x000000000000791b */ /* 0x003fea0003800000 */
.L_x_36:
[----:B------:R-:W-:Y:S01]  /*1070*/  HFMA2 R19, -RZ, RZ, 0, 5.9604644775390625e-08 ;  /* 0x00000001ff137431 */ /* 0x000fe200000001ff */
[----:B------:R-:W-:-:S05]  /*1080*/  MOV R12, R14 ;  /* 0x0000000e000c7202 */ /* 0x000fca0000000f00 */
[----:B------:R-:W-:-:S05]  /*1090*/  FADD R12, R9, R12 ;  /* 0x0000000c090c7221 */ /* 0x000fca0000000000 */
[----:B------:R-:W-:-:S07]  /*10a0*/  MOV R18, R12 ;  /* 0x0000000c00127202 */ /* 0x000fce0000000f00 */
[----:B------:R-:W-:Y:S05]  /*10b0*/  WARPSYNC.COLLECTIVE R17, `(.L_x_37) ;  /* 0x0000000011087348 */ /* 0x000fea0003c00000 */
[----:B------:R0:W1:Y:S02]  /*10c0*/  SHFL.BFLY P1, R14, R18, R19, R20 ;  /* 0x0c000013120e7389 */ /* 0x0000640000020014 */
[----:B01----:R-:W-:Y:S05]  /*10d0*/  ENDCOLLECTIVE ;  /* 0x000000000000791b */ /* 0x003fea0003800000 */
.L_x_37:
[----:B------:R-:W-:Y:S01]  /*10e0*/  MOV R11, R14 ;  /* 0x0000000e000b7202 */ /* 0x000fe20000000f00 */
[----:B------:R-:W-:Y:S06]  /*10f0*/  BRA `(.L_x_38) ;  /* 0xfffffff400e07947 */ /* 0x000fec000383ffff */
.L_x_39:
        /* <DEDUP_REMOVED lines=16> */
.L_x_42:


//--------------------- .nv.shared._Z18compute_mean_valuePKfiPf --------------------------
	.section	.nv.shared._Z18compute_mean_valuePKfiPf,"aw",@nobits
	.sectionflags	@""
	.align	4
.nv.shared._Z18compute_mean_valuePKfiPf:
	.zero		1152


//--------------------- .nv.shared.reserved.0     --------------------------
	.section	.nv.shared.reserved.0,"aw",@nobits
	.weak		__nv_reservedSMEM_offset_0_alias
	.size		__nv_reservedSMEM_offset_0_alias, 0, 64
	.other		__nv_reservedSMEM_offset_0_alias,@"STO_CUDA_RESERVED_SHARED STV_DEFAULT"
__nv_reservedSMEM_offset_0_alias:
	.zero		0
	.zero		64


//--------------------- .nv.shared._Z27category_cross_entropy_lossPKfPKiiiPf --------------------------
	.section	.nv.shared._Z27category_cross_entropy_lossPKfPKiiiPf,"aw",@nobits
	.sectionflags	@""
	.align	4
.nv.shared._Z27category_cross_entropy_lossPKfPKiiiPf:
	.zero		1280


//--------------------- .nv.constant0._Z18compute_mean_valuePKfiPf --------------------------
	.section	.nv.constant0._Z18compute_mean_valuePKfiPf,"a",@progbits
	.sectionflags	@""
	.align	4
.nv.constant0._Z18compute_mean_valuePKfiPf:
	.zero		920


//--------------------- .nv.constant0._Z27category_cross_entropy_lossPKfPKiiiPf --------------------------
	.section	.nv.constant0._Z27category_cross_entropy_lossPKfPKiiiPf,"a",@progbits
	.sectionflags	@""
	.align	4
.nv.constant0._Z27category_cross_entropy_lossPKfPKiiiPf:
	.zero		928


//--------------------- SYMBOLS --------------------------

	.type		.nv.reservedSmem.offset0,@object
	.size		.nv.reservedSmem.offset0,0x4
	.type		.nv.reservedSmem.cap,@object
	.size		.nv.reservedSmem.cap,0x4
